	.target	sm_100a

	.elftype	@"ET_EXEC"


//--------------------- .note.nv.tkinfo           --------------------------
	.section	.note.nv.tkinfo,"",@"SHT_NOTE"
	.sectionflags	@"SHF_NOTE_NV_TKINFO"
	.tkinfo
        /*0018*/ 	.word	0x00000002
        /*0030*/ 	.string	""
        /*0030*/ 	.string	"ptxas"
        /*0030*/ 	.string	"Cuda compilation tools, release 13.0, V13.0.88"
        /*0030*/ 	.string	"Build cuda_13.0.r13.0/compiler.36424714_0"
        /*0030*/ 	.string	"-arch sm_100a -m 64 "



//--------------------- .note.nv.cuinfo           --------------------------
	.section	.note.nv.cuinfo,"",@"SHT_NOTE"
	.sectionflags	@"SHF_NOTE_NV_CUINFO"
        /*0018*/ 	.short	0x0002
        /*001a*/ 	.short	0x0064
        /*001c*/ 	.short	0x0082
	.zero		2


//--------------------- .nv.info                  --------------------------
	.section	.nv.info,"",@"SHT_CUDA_INFO"
	.align	4


	//----- nvinfo : EIATTR_REGCOUNT
	.align		4
        /*0000*/ 	.byte	0x04, 0x2f
        /*0002*/ 	.short	(.L_19 - .L_18)
	.align		4
.L_18:
        /*0004*/ 	.word	index@(_ZN7cutlass13device_kernelINS_4gemm6kernel13GemmUniversalIN4cute5tupleIJiiiiEEENS1_10collective13CollectiveMmaINS1_35MainloopSm100TmaUmmaWarpSpecializedILi20ELi2ELi4ENS5_IJNS4_1CILi4EEENSA_ILi2EEENSA_ILi1EEEEEEEENS5_IJNSA_ILi256EEENSA_ILi64EEESH_EEEaNS5_IJlSD_lEEEaSJ_NS4_8TiledMMAINS4_8MMA_AtomIJNS4_21SM100_MMA_S8_2x1SM_SSIaaiLi256ELi64ELNS4_4UMMA5MajorE0ELSO_0ELNSN_8SaturateE0EEEEEENS4_6LayoutINS5_IJSD_SD_SD_EEENS5_IJNSA_ILi0EEESU_SU_EEEEENS5_IJNS4_10UnderscoreESX_SX_EEEEENS4_28SM100_TMA_2SM_LOAD_MULTICASTENS4_14ComposedLayoutINS4_7SwizzleILi2ELi4ELi3EEENS4_18smem_ptr_flag_bitsILi8EEENSS_INS5_IJNSA_ILi8EEESH_EEENS5_IJSH_SD_EEEEEEEvNS4_8identityES10_S1A_vS1B_EENS_8epilogue10collective18CollectiveEpilogueINS1D_23Sm100TmaWarpSpecializedILi1ELi1ELi64ELb0ELb0EEEJNS5_IJNSA_ILi128EEESH_SH_EEENS5_IJNSS_IS1I_SD_EENSS_ISH_SD_EEEEEaSJ_aSJ_NS1D_6fusion15FusionCallbacksIS1H_NS1N_17LinearCombinationIaiaiLNS_15FloatRoundStyleE2EEES1J_S1M_JEEENS4_5SM1004TMEM4LOAD26SM100_TMEM_LOAD_32dp32b64xENS4_13SM90_TMA_LOADES1A_NS4_39AutoVectorizingCopyWithAssumedAlignmentILi128EEENS4_14SM90_TMA_STOREES1A_S1Z_S1Z_EEEvvEEEEvNT_6ParamsE)
        /*0008*/ 	.word	0x0000009d


	//----- nvinfo : EIATTR_FRAME_SIZE
	.align		4
.L_19:
        /*000c*/ 	.byte	0x04, 0x11
        /*000e*/ 	.short	(.L_21 - .L_20)
	.align		4
.L_20:
        /*0010*/ 	.word	index@($__internal_2_$__cuda_sm10x_tcgen05_guardrail_trap_unallocated_columns_being_dealloced)
        /*0014*/ 	.word	0x00000000


	//----- nvinfo : EIATTR_FRAME_SIZE
	.align		4
.L_21:
        /*0018*/ 	.byte	0x04, 0x11
        /*001a*/ 	.short	(.L_23 - .L_22)
	.align		4
.L_22:
        /*001c*/ 	.word	index@($__internal_1_$__cuda_sm10x_tcgen05_guardrail_trap_phase_invalid_during_alloc)
        /*0020*/ 	.word	0x00000000


	//----- nvinfo : EIATTR_FRAME_SIZE
	.align		4
.L_23:
        /*0024*/ 	.byte	0x04, 0x11
        /*0026*/ 	.short	(.L_25 - .L_24)
	.align		4
.L_24:
        /*0028*/ 	.word	index@($__internal_0_$__cuda_sm10x_tcgen05_guardrail_trap_col_being_dealloced_not_returned_by_alloc)
        /*002c*/ 	.word	0x00000000


	//----- nvinfo : EIATTR_FRAME_SIZE
	.align		4
.L_25:
        /*0030*/ 	.byte	0x04, 0x11
        /*0032*/ 	.short	(.L_27 - .L_26)
	.align		4
.L_26:
        /*0034*/ 	.word	index@(_ZN7cutlass13device_kernelINS_4gemm6kernel13GemmUniversalIN4cute5tupleIJiiiiEEENS1_10collective13CollectiveMmaINS1_35MainloopSm100TmaUmmaWarpSpecializedILi20ELi2ELi4ENS5_IJNS4_1CILi4EEENSA_ILi2EEENSA_ILi1EEEEEEEENS5_IJNSA_ILi256EEENSA_ILi64EEESH_EEEaNS5_IJlSD_lEEEaSJ_NS4_8TiledMMAINS4_8MMA_AtomIJNS4_21SM100_MMA_S8_2x1SM_SSIaaiLi256ELi64ELNS4_4UMMA5MajorE0ELSO_0ELNSN_8SaturateE0EEEEEENS4_6LayoutINS5_IJSD_SD_SD_EEENS5_IJNSA_ILi0EEESU_SU_EEEEENS5_IJNS4_10UnderscoreESX_SX_EEEEENS4_28SM100_TMA_2SM_LOAD_MULTICASTENS4_14ComposedLayoutINS4_7SwizzleILi2ELi4ELi3EEENS4_18smem_ptr_flag_bitsILi8EEENSS_INS5_IJNSA_ILi8EEESH_EEENS5_IJSH_SD_EEEEEEEvNS4_8identityES10_S1A_vS1B_EENS_8epilogue10collective18CollectiveEpilogueINS1D_23Sm100TmaWarpSpecializedILi1ELi1ELi64ELb0ELb0EEEJNS5_IJNSA_ILi128EEESH_SH_EEENS5_IJNSS_IS1I_SD_EENSS_ISH_SD_EEEEEaSJ_aSJ_NS1D_6fusion15FusionCallbacksIS1H_NS1N_17LinearCombinationIaiaiLNS_15FloatRoundStyleE2EEES1J_S1M_JEEENS4_5SM1004TMEM4LOAD26SM100_TMEM_LOAD_32dp32b64xENS4_13SM90_TMA_LOADES1A_NS4_39AutoVectorizingCopyWithAssumedAlignmentILi128EEENS4_14SM90_TMA_STOREES1A_S1Z_S1Z_EEEvvEEEEvNT_6ParamsE)
        /*0038*/ 	.word	0x00000000


	//----- nvinfo : EIATTR_MIN_STACK_SIZE
	.align		4
.L_27:
        /*003c*/ 	.byte	0x04, 0x12
        /*003e*/ 	.short	(.L_29 - .L_28)
	.align		4
.L_28:
        /*0040*/ 	.word	index@(_ZN7cutlass13device_kernelINS_4gemm6kernel13GemmUniversalIN4cute5tupleIJiiiiEEENS1_10collective13CollectiveMmaINS1_35MainloopSm100TmaUmmaWarpSpecializedILi20ELi2ELi4ENS5_IJNS4_1CILi4EEENSA_ILi2EEENSA_ILi1EEEEEEEENS5_IJNSA_ILi256EEENSA_ILi64EEESH_EEEaNS5_IJlSD_lEEEaSJ_NS4_8TiledMMAINS4_8MMA_AtomIJNS4_21SM100_MMA_S8_2x1SM_SSIaaiLi256ELi64ELNS4_4UMMA5MajorE0ELSO_0ELNSN_8SaturateE0EEEEEENS4_6LayoutINS5_IJSD_SD_SD_EEENS5_IJNSA_ILi0EEESU_SU_EEEEENS5_IJNS4_10UnderscoreESX_SX_EEEEENS4_28SM100_TMA_2SM_LOAD_MULTICASTENS4_14ComposedLayoutINS4_7SwizzleILi2ELi4ELi3EEENS4_18smem_ptr_flag_bitsILi8EEENSS_INS5_IJNSA_ILi8EEESH_EEENS5_IJSH_SD_EEEEEEEvNS4_8identityES10_S1A_vS1B_EENS_8epilogue10collective18CollectiveEpilogueINS1D_23Sm100TmaWarpSpecializedILi1ELi1ELi64ELb0ELb0EEEJNS5_IJNSA_ILi128EEESH_SH_EEENS5_IJNSS_IS1I_SD_EENSS_ISH_SD_EEEEEaSJ_aSJ_NS1D_6fusion15FusionCallbacksIS1H_NS1N_17LinearCombinationIaiaiLNS_15FloatRoundStyleE2EEES1J_S1M_JEEENS4_5SM1004TMEM4LOAD26SM100_TMEM_LOAD_32dp32b64xENS4_13SM90_TMA_LOADES1A_NS4_39AutoVectorizingCopyWithAssumedAlignmentILi128EEENS4_14SM90_TMA_STOREES1A_S1Z_S1Z_EEEvvEEEEvNT_6ParamsE)
        /*0044*/ 	.word	0x00000000
.L_29:


//--------------------- .nv.compat                --------------------------
	.section	.nv.compat,"",@"SHT_CUDA_COMPAT_INFO"
	.align	4
        /*0000*/ 	.byte	0x02, 0x09, 0x01, 0x00, 0x02, 0x02, 0x03, 0x00, 0x02, 0x05, 0x06, 0x00, 0x03, 0x07, 0x01, 0x01
        /*0010*/ 	.byte	0x02, 0x03, 0x01, 0x00, 0x02, 0x06, 0x01, 0x00, 0x04, 0x0b, 0x08, 0x00, 0x01, 0x00, 0x00, 0x00
        /*0020*/ 	.byte	0x00, 0x00, 0x00, 0x00


//--------------------- .nv.info._ZN7cutlass13device_kernelINS_4gemm6kernel13GemmUniversalIN4cute5tupleIJiiiiEEENS1_10collective13CollectiveMmaINS1_35MainloopSm100TmaUmmaWarpSpecializedILi20ELi2ELi4ENS5_IJNS4_1CILi4EEENSA_ILi2EEENSA_ILi1EEEEEEEENS5_IJNSA_ILi256EEENSA_ILi64EEESH_EEEaNS5_IJlSD_lEEEaSJ_NS4_8TiledMMAINS4_8MMA_AtomIJNS4_21SM100_MMA_S8_2x1SM_SSIaaiLi256ELi64ELNS4_4UMMA5MajorE0ELSO_0ELNSN_8SaturateE0EEEEEENS4_6LayoutINS5_IJSD_SD_SD_EEENS5_IJNSA_ILi0EEESU_SU_EEEEENS5_IJNS4_10UnderscoreESX_SX_EEEEENS4_28SM100_TMA_2SM_LOAD_MULTICASTENS4_14ComposedLayoutINS4_7SwizzleILi2ELi4ELi3EEENS4_18smem_ptr_flag_bitsILi8EEENSS_INS5_IJNSA_ILi8EEESH_EEENS5_IJSH_SD_EEEEEEEvNS4_8identityES10_S1A_vS1B_EENS_8epilogue10collective18CollectiveEpilogueINS1D_23Sm100TmaWarpSpecializedILi1ELi1ELi64ELb0ELb0EEEJNS5_IJNSA_ILi128EEESH_SH_EEENS5_IJNSS_IS1I_SD_EENSS_ISH_SD_EEEEEaSJ_aSJ_NS1D_6fusion15FusionCallbacksIS1H_NS1N_17LinearCombinationIaiaiLNS_15FloatRoundStyleE2EEES1J_S1M_JEEENS4_5SM1004TMEM4LOAD26SM100_TMEM_LOAD_32dp32b64xENS4_13SM90_TMA_LOADES1A_NS4_39AutoVectorizingCopyWithAssumedAlignmentILi128EEENS4_14SM90_TMA_STOREES1A_S1Z_S1Z_EEEvvEEEEvNT_6ParamsE --------------------------
	.section	.nv.info._ZN7cutlass13device_kernelINS_4gemm6kernel13GemmUniversalIN4cute5tupleIJiiiiEEENS1_10collective13CollectiveMmaINS1_35MainloopSm100TmaUmmaWarpSpecializedILi20ELi2ELi4ENS5_IJNS4_1CILi4EEENSA_ILi2EEENSA_ILi1EEEEEEEENS5_IJNSA_ILi256EEENSA_ILi64EEESH_EEEaNS5_IJlSD_lEEEaSJ_NS4_8TiledMMAINS4_8MMA_AtomIJNS4_21SM100_MMA_S8_2x1SM_SSIaaiLi256ELi64ELNS4_4UMMA5MajorE0ELSO_0ELNSN_8SaturateE0EEEEEENS4_6LayoutINS5_IJSD_SD_SD_EEENS5_IJNSA_ILi0EEESU_SU_EEEEENS5_IJNS4_10UnderscoreESX_SX_EEEEENS4_28SM100_TMA_2SM_LOAD_MULTICASTENS4_14ComposedLayoutINS4_7SwizzleILi2ELi4ELi3EEENS4_18smem_ptr_flag_bitsILi8EEENSS_INS5_IJNSA_ILi8EEESH_EEENS5_IJSH_SD_EEEEEEEvNS4_8identityES10_S1A_vS1B_EENS_8epilogue10collective18CollectiveEpilogueINS1D_23Sm100TmaWarpSpecializedILi1ELi1ELi64ELb0ELb0EEEJNS5_IJNSA_ILi128EEESH_SH_EEENS5_IJNSS_IS1I_SD_EENSS_ISH_SD_EEEEEaSJ_aSJ_NS1D_6fusion15FusionCallbacksIS1H_NS1N_17LinearCombinationIaiaiLNS_15FloatRoundStyleE2EEES1J_S1M_JEEENS4_5SM1004TMEM4LOAD26SM100_TMEM_LOAD_32dp32b64xENS4_13SM90_TMA_LOADES1A_NS4_39AutoVectorizingCopyWithAssumedAlignmentILi128EEENS4_14SM90_TMA_STOREES1A_S1Z_S1Z_EEEvvEEEEvNT_6ParamsE,"",@"SHT_CUDA_INFO"
	.sectionflags	@""
	.align	4


	//----- nvinfo : EIATTR_CUDA_API_VERSION
	.align		4
        /*0000*/ 	.byte	0x04, 0x37
        /*0002*/ 	.short	(.L_31 - .L_30)
.L_30:
        /*0004*/ 	.word	0x00000082


	//----- nvinfo : EIATTR_KPARAM_INFO
	.align		4
.L_31:
        /*0008*/ 	.byte	0x04, 0x17
        /*000a*/ 	.short	(.L_33 - .L_32)
.L_32:
        /*000c*/ 	.word	0x00000000
        /*0010*/ 	.short	0x0000
        /*0012*/ 	.short	0x0000
        /*0014*/ 	.byte	0x00, 0xf0, 0x01, 0x20


	//----- nvinfo : EIATTR_AT_ENTRY_FRAGMENTS
	.align		4
.L_33:
        /*0018*/ 	.byte	0x04, 0x4f
        /*001a*/ 	.short	(.L_35 - .L_34)


	//   ....[0]....
.L_34:
        /*001c*/ 	.word	0x00000007


	//----- nvinfo : EIATTR_RESERVED_SMEM_USED
	.align		4
.L_35:
        /*0020*/ 	.byte	0x01, 0x41
	.zero		2


	//----- nvinfo : EIATTR_SPARSE_MMA_MASK
	.align		4
        /*0024*/ 	.byte	0x03, 0x50
        /*0026*/ 	.short	0x0000


	//----- nvinfo : EIATTR_TCGEN05_2CTA_USED
	.align		4
        /*0028*/ 	.byte	0x01, 0x52
	.zero		2


	//----- nvinfo : EIATTR_MAXREG_COUNT
	.align		4
        /*002c*/ 	.byte	0x03, 0x1b
        /*002e*/ 	.short	0x00ff


	//----- nvinfo : EIATTR_NUM_BARRIERS
	.align		4
        /*0030*/ 	.byte	0x02, 0x4c
        /*0032*/ 	.byte	0x07
	.zero		1


	//----- nvinfo : EIATTR_EXTERNS
	.align		4
        /*0034*/ 	.byte	0x04, 0x0f
        /*0036*/ 	.short	(.L_37 - .L_36)


	//   ....[0]....
	.align		4
.L_36:
        /*0038*/ 	.word	index@(__assertfail)


	//----- nvinfo : EIATTR_MERCURY_ISA_VERSION
	.align		4
.L_37:
        /*003c*/ 	.byte	0x03, 0x5f
        /*003e*/ 	.short	0x0101


	//----- nvinfo : EIATTR_INT_WARP_WIDE_INSTR_OFFSETS
	.align		4
        /*0040*/ 	.byte	0x04, 0x31
        /*0042*/ 	.short	(.L_39 - .L_38)


	//   ....[0]....
.L_38:
        /*0044*/ 	.word	0x00000f50


	//   ....[1]....
        /*0048*/ 	.word	0x00000fd0


	//   ....[2]....
        /*004c*/ 	.word	0x00004d20


	//   ....[3]....
        /*0050*/ 	.word	0x00004d50


	//   ....[4]....
        /*0054*/ 	.word	0x00004da0


	//   ....[5]....
        /*0058*/ 	.word	0x00005830


	//   ....[6]....
        /*005c*/ 	.word	0x000058e0


	//----- nvinfo : EIATTR_COOP_GROUP_MASK_REGIDS
	.align		4
.L_39:
        /*0060*/ 	.byte	0x04, 0x29
        /*0062*/ 	.short	(.L_41 - .L_40)


	//   ....[0]....
.L_40:
        /*0064*/ 	.word	0xffffffff


	//   ....[1]....
        /*0068*/ 	.word	0xffffffff


	//   ....[2]....
        /*006c*/ 	.word	0xffffffff


	//   ....[3]....
        /*0070*/ 	.word	0xffffffff


	//   ....[4]....
        /*0074*/ 	.word	0xffffffff


	//   ....[5]....
        /*0078*/ 	.word	0xffffffff


	//   ....[6]....
        /*007c*/ 	.word	0xffffffff


	//   ....[7]....
        /*0080*/ 	.word	0xffffffff


	//   ....[8]....
        /*0084*/ 	.word	0xffffffff


	//   ....[9]....
        /*0088*/ 	.word	0xffffffff


	//   ....[10]....
        /*008c*/ 	.word	0xffffffff


	//   ....[11]....
        /*0090*/ 	.word	0xffffffff


	//   ....[12]....
        /*0094*/ 	.word	0xffffffff


	//   ....[13]....
        /*0098*/ 	.word	0xffffffff


	//----- nvinfo : EIATTR_COOP_GROUP_INSTR_OFFSETS
	.align		4
.L_41:
        /*009c*/ 	.byte	0x04, 0x28
        /*009e*/ 	.short	(.L_43 - .L_42)


	//   ....[0]....
.L_42:
        /*00a0*/ 	.word	0x000000c0


	//   ....[1]....
        /*00a4*/ 	.word	0x00000500


	//   ....[2]....
        /*00a8*/ 	.word	0x000008f0


	//   ....[3]....
        /*00ac*/ 	.word	0x00000a20


	//   ....[4]....
        /*00b0*/ 	.word	0x00000b10


	//   ....[5]....
        /*00b4*/ 	.word	0x00000c70


	//   ....[6]....
        /*00b8*/ 	.word	0x00000e00


	//   ....[7]....
        /*00bc*/ 	.word	0x00001050


	//   ....[8]....
        /*00c0*/ 	.word	0x000024d0


	//   ....[9]....
        /*00c4*/ 	.word	0x00003bf0


	//   ....[10]....
        /*00c8*/ 	.word	0x000040c0


	//   ....[11]....
        /*00cc*/ 	.word	0x000040f0


	//   ....[12]....
        /*00d0*/ 	.word	0x00004c40


	//   ....[13]....
        /*00d4*/ 	.word	0x00004e40


	//----- nvinfo : EIATTR_VRC_CTA_INIT_COUNT
	.align		4
.L_43:
        /*00d8*/ 	.byte	0x02, 0x4a
        /*00da*/ 	.byte	0x80
	.zero		1


	//----- nvinfo : EIATTR_SYSCALL_OFFSETS
	.align		4
        /*00dc*/ 	.byte	0x04, 0x46
        /*00de*/ 	.short	(.L_45 - .L_44)


	//   ....[0]....
.L_44:
        /*00e0*/ 	.word	0x000063b0


	//   ....[1]....
        /*00e4*/ 	.word	0x000064f0


	//   ....[2]....
        /*00e8*/ 	.word	0x00006ca0


	//----- nvinfo : EIATTR_MBARRIER_INSTR_OFFSETS
	.align		4
.L_45:
        /*00ec*/ 	.byte	0x04, 0x39
        /*00ee*/ 	.short	(.L_47 - .L_46)


	//   ....[0]....
.L_46:
        /*00f0*/ 	.word	0x00000650
        /*00f4*/ 	.word	0x000000ff
        /*00f8*/ 	.word	0x00000000
        /*00fc*/ 	.short	0x0100
        /*00fe*/ 	.byte	0x06
	.zero		1


	//   ....[1]....
        /*0100*/ 	.word	0x00000660
        /*0104*/ 	.word	0x000000ff
        /*0108*/ 	.word	0x000000a0
        /*010c*/ 	.short	0x0100
        /*010e*/ 	.byte	0x06
	.zero		1


	//   ....[2]....
        /*0110*/ 	.word	0x00000670
        /*0114*/ 	.word	0x000000ff
        /*0118*/ 	.word	0x00000008
        /*011c*/ 	.short	0x0100
        /*011e*/ 	.byte	0x06
	.zero		1


	//   ....[3]....
        /*0120*/ 	.word	0x00000680
        /*0124*/ 	.word	0x000000ff
        /*0128*/ 	.word	0x000000a8
        /*012c*/ 	.short	0x0100
        /*012e*/ 	.byte	0x06
	.zero		1


	//   ....[4]....
        /*0130*/ 	.word	0x00000690
        /*0134*/ 	.word	0x000000ff
        /*0138*/ 	.word	0x00000010
        /*013c*/ 	.short	0x0100
        /*013e*/ 	.byte	0x06
	.zero		1


	//   ....[5]....
        /*0140*/ 	.word	0x000006a0
        /*0144*/ 	.word	0x000000ff
        /*0148*/ 	.word	0x000000b0
        /*014c*/ 	.short	0x0100
        /*014e*/ 	.byte	0x06
	.zero		1


	//   ....[6]....
        /*0150*/ 	.word	0x000006b0
        /*0154*/ 	.word	0x000000ff
        /*0158*/ 	.word	0x00000018
        /*015c*/ 	.short	0x0100
        /*015e*/ 	.byte	0x06
	.zero		1


	//   ....[7]....
        /*0160*/ 	.word	0x000006c0
        /*0164*/ 	.word	0x000000ff
        /*0168*/ 	.word	0x000000b8
        /*016c*/ 	.short	0x0100
        /*016e*/ 	.byte	0x06
	.zero		1


	//   ....[8]....
        /*0170*/ 	.word	0x000006d0
        /*0174*/ 	.word	0x000000ff
        /*0178*/ 	.word	0x00000020
        /*017c*/ 	.short	0x0100
        /*017e*/ 	.byte	0x06
	.zero		1


	//   ....[9]....
        /*0180*/ 	.word	0x000006e0
        /*0184*/ 	.word	0x000000ff
        /*0188*/ 	.word	0x000000c0
        /*018c*/ 	.short	0x0100
        /*018e*/ 	.byte	0x06
	.zero		1


	//   ....[10]....
        /*0190*/ 	.word	0x000006f0
        /*0194*/ 	.word	0x000000ff
        /*0198*/ 	.word	0x00000028
        /*019c*/ 	.short	0x0100
        /*019e*/ 	.byte	0x06
	.zero		1


	//   ....[11]....
        /*01a0*/ 	.word	0x00000700
        /*01a4*/ 	.word	0x000000ff
        /*01a8*/ 	.word	0x000000c8
        /*01ac*/ 	.short	0x0100
        /*01ae*/ 	.byte	0x06
	.zero		1


	//   ....[12]....
        /*01b0*/ 	.word	0x00000710
        /*01b4*/ 	.word	0x000000ff
        /*01b8*/ 	.word	0x00000030
        /*01bc*/ 	.short	0x0100
        /*01be*/ 	.byte	0x06
	.zero		1


	//   ....[13]....
        /*01c0*/ 	.word	0x00000720
        /*01c4*/ 	.word	0x000000ff
        /*01c8*/ 	.word	0x000000d0
        /*01cc*/ 	.short	0x0100
        /*01ce*/ 	.byte	0x06
	.zero		1


	//   ....[14]....
        /*01d0*/ 	.word	0x00000730
        /*01d4*/ 	.word	0x000000ff
        /*01d8*/ 	.word	0x00000038
        /*01dc*/ 	.short	0x0100
        /*01de*/ 	.byte	0x06
	.zero		1


	//   ....[15]....
        /*01e0*/ 	.word	0x00000740
        /*01e4*/ 	.word	0x000000ff
        /*01e8*/ 	.word	0x000000d8
        /*01ec*/ 	.short	0x0100
        /*01ee*/ 	.byte	0x06
	.zero		1


	//   ....[16]....
        /*01f0*/ 	.word	0x00000750
        /*01f4*/ 	.word	0x000000ff
        /*01f8*/ 	.word	0x00000040
        /*01fc*/ 	.short	0x0100
        /*01fe*/ 	.byte	0x06
	.zero		1


	//   ....[17]....
        /*0200*/ 	.word	0x00000760
        /*0204*/ 	.word	0x000000ff
        /*0208*/ 	.word	0x000000e0
        /*020c*/ 	.short	0x0100
        /*020e*/ 	.byte	0x06
	.zero		1


	//   ....[18]....
        /*0210*/ 	.word	0x00000770
        /*0214*/ 	.word	0x000000ff
        /*0218*/ 	.word	0x00000048
        /*021c*/ 	.short	0x0100
        /*021e*/ 	.byte	0x06
	.zero		1


	//   ....[19]....
        /*0220*/ 	.word	0x00000780
        /*0224*/ 	.word	0x000000ff
        /*0228*/ 	.word	0x000000e8
        /*022c*/ 	.short	0x0100
        /*022e*/ 	.byte	0x06
	.zero		1


	//   ....[20]....
        /*0230*/ 	.word	0x00000790
        /*0234*/ 	.word	0x000000ff
        /*0238*/ 	.word	0x00000050
        /*023c*/ 	.short	0x0100
        /*023e*/ 	.byte	0x06
	.zero		1


	//   ....[21]....
        /*0240*/ 	.word	0x000007a0
        /*0244*/ 	.word	0x000000ff
        /*0248*/ 	.word	0x000000f0
        /*024c*/ 	.short	0x0100
        /*024e*/ 	.byte	0x06
	.zero		1


	//   ....[22]....
        /*0250*/ 	.word	0x000007b0
        /*0254*/ 	.word	0x000000ff
        /*0258*/ 	.word	0x00000058
        /*025c*/ 	.short	0x0100
        /*025e*/ 	.byte	0x06
	.zero		1


	//   ....[23]....
        /*0260*/ 	.word	0x000007c0
        /*0264*/ 	.word	0x000000ff
        /*0268*/ 	.word	0x000000f8
        /*026c*/ 	.short	0x0100
        /*026e*/ 	.byte	0x06
	.zero		1


	//   ....[24]....
        /*0270*/ 	.word	0x000007d0
        /*0274*/ 	.word	0x000000ff
        /*0278*/ 	.word	0x00000060
        /*027c*/ 	.short	0x0100
        /*027e*/ 	.byte	0x06
	.zero		1


	//   ....[25]....
        /*0280*/ 	.word	0x000007e0
        /*0284*/ 	.word	0x000000ff
        /*0288*/ 	.word	0x00000100
        /*028c*/ 	.short	0x0100
        /*028e*/ 	.byte	0x06
	.zero		1


	//   ....[26]....
        /*0290*/ 	.word	0x000007f0
        /*0294*/ 	.word	0x000000ff
        /*0298*/ 	.word	0x00000068
        /*029c*/ 	.short	0x0100
        /*029e*/ 	.byte	0x06
	.zero		1


	//   ....[27]....
        /*02a0*/ 	.word	0x00000800
        /*02a4*/ 	.word	0x000000ff
        /*02a8*/ 	.word	0x00000108
        /*02ac*/ 	.short	0x0100
        /*02ae*/ 	.byte	0x06
	.zero		1


	//   ....[28]....
        /*02b0*/ 	.word	0x00000810
        /*02b4*/ 	.word	0x000000ff
        /*02b8*/ 	.word	0x00000070
        /*02bc*/ 	.short	0x0100
        /*02be*/ 	.byte	0x06
	.zero		1


	//   ....[29]....
        /*02c0*/ 	.word	0x00000820
        /*02c4*/ 	.word	0x000000ff
        /*02c8*/ 	.word	0x00000110
        /*02cc*/ 	.short	0x0100
        /*02ce*/ 	.byte	0x06
	.zero		1


	//   ....[30]....
        /*02d0*/ 	.word	0x00000830
        /*02d4*/ 	.word	0x000000ff
        /*02d8*/ 	.word	0x00000078
        /*02dc*/ 	.short	0x0100
        /*02de*/ 	.byte	0x06
	.zero		1


	//   ....[31]....
        /*02e0*/ 	.word	0x00000840
        /*02e4*/ 	.word	0x000000ff
        /*02e8*/ 	.word	0x00000118
        /*02ec*/ 	.short	0x0100
        /*02ee*/ 	.byte	0x06
	.zero		1


	//   ....[32]....
        /*02f0*/ 	.word	0x00000850
        /*02f4*/ 	.word	0x000000ff
        /*02f8*/ 	.word	0x00000080
        /*02fc*/ 	.short	0x0100
        /*02fe*/ 	.byte	0x06
	.zero		1


	//   ....[33]....
        /*0300*/ 	.word	0x00000860
        /*0304*/ 	.word	0x000000ff
        /*0308*/ 	.word	0x00000120
        /*030c*/ 	.short	0x0100
        /*030e*/ 	.byte	0x06
	.zero		1


	//   ....[34]....
        /*0310*/ 	.word	0x00000870
        /*0314*/ 	.word	0x000000ff
        /*0318*/ 	.word	0x00000088
        /*031c*/ 	.short	0x0100
        /*031e*/ 	.byte	0x06
	.zero		1


	//   ....[35]....
        /*0320*/ 	.word	0x00000880
        /*0324*/ 	.word	0x000000ff
        /*0328*/ 	.word	0x00000128
        /*032c*/ 	.short	0x0100
        /*032e*/ 	.byte	0x06
	.zero		1


	//   ....[36]....
        /*0330*/ 	.word	0x00000890
        /*0334*/ 	.word	0x000000ff
        /*0338*/ 	.word	0x00000090
        /*033c*/ 	.short	0x0100
        /*033e*/ 	.byte	0x06
	.zero		1


	//   ....[37]....
        /*0340*/ 	.word	0x000008a0
        /*0344*/ 	.word	0x000000ff
        /*0348*/ 	.word	0x00000130
        /*034c*/ 	.short	0x0100
        /*034e*/ 	.byte	0x06
	.zero		1


	//   ....[38]....
        /*0350*/ 	.word	0x000008b0
        /*0354*/ 	.word	0x000000ff
        /*0358*/ 	.word	0x00000098
        /*035c*/ 	.short	0x0100
        /*035e*/ 	.byte	0x06
	.zero		1


	//   ....[39]....
        /*0360*/ 	.word	0x000008c0
        /*0364*/ 	.word	0x000000ff
        /*0368*/ 	.word	0x00000138
        /*036c*/ 	.short	0x0100
        /*036e*/ 	.byte	0x06
	.zero		1


	//   ....[40]....
        /*0370*/ 	.word	0x000009f0
        /*0374*/ 	.word	0x000000ff
        /*0378*/ 	.word	0x00000140
        /*037c*/ 	.short	0x0100
        /*037e*/ 	.byte	0x06
	.zero		1


	//   ....[41]....
        /*0380*/ 	.word	0x00000a00
        /*0384*/ 	.word	0x000000ff
        /*0388*/ 	.word	0x00000148
        /*038c*/ 	.short	0x0100
        /*038e*/ 	.byte	0x06
	.zero		1


	//   ....[42]....
        /*0390*/ 	.word	0x00000ae0
        /*0394*/ 	.word	0x000000ff
        /*0398*/ 	.word	0x00000150
        /*039c*/ 	.short	0x0100
        /*039e*/ 	.byte	0x05
	.zero		1


	//   ....[43]....
        /*03a0*/ 	.word	0x00000af0
        /*03a4*/ 	.word	0x000000ff
        /*03a8*/ 	.word	0x00000158
        /*03ac*/ 	.short	0x0100
        /*03ae*/ 	.byte	0x05
	.zero		1


	//   ....[44]....
        /*03b0*/ 	.word	0x00000c20
        /*03b4*/ 	.word	0x000000ff
        /*03b8*/ 	.word	0x00000160
        /*03bc*/ 	.short	0x0100
        /*03be*/ 	.byte	0x05
	.zero		1


	//   ....[45]....
        /*03c0*/ 	.word	0x00000c30
        /*03c4*/ 	.word	0x000000ff
        /*03c8*/ 	.word	0x00000170
        /*03cc*/ 	.short	0x0100
        /*03ce*/ 	.byte	0x05
	.zero		1


	//   ....[46]....
        /*03d0*/ 	.word	0x00000c40
        /*03d4*/ 	.word	0x000000ff
        /*03d8*/ 	.word	0x00000168
        /*03dc*/ 	.short	0x0100
        /*03de*/ 	.byte	0x05
	.zero		1


	//   ....[47]....
        /*03e0*/ 	.word	0x00000c50
        /*03e4*/ 	.word	0x000000ff
        /*03e8*/ 	.word	0x00000178
        /*03ec*/ 	.short	0x0100
        /*03ee*/ 	.byte	0x05
	.zero		1


	//   ....[48]....
        /*03f0*/ 	.word	0x00000d70
        /*03f4*/ 	.word	0x000000ff
        /*03f8*/ 	.word	0x00000180
        /*03fc*/ 	.short	0x0100
        /*03fe*/ 	.byte	0x06
	.zero		1


	//   ....[49]....
        /*0400*/ 	.word	0x00000d80
        /*0404*/ 	.word	0x000000ff
        /*0408*/ 	.word	0x000001a0
        /*040c*/ 	.short	0x0100
        /*040e*/ 	.byte	0x06
	.zero		1


	//   ....[50]....
        /*0410*/ 	.word	0x00000d90
        /*0414*/ 	.word	0x000000ff
        /*0418*/ 	.word	0x00000188
        /*041c*/ 	.short	0x0100
        /*041e*/ 	.byte	0x06
	.zero		1


	//   ....[51]....
        /*0420*/ 	.word	0x00000da0
        /*0424*/ 	.word	0x000000ff
        /*0428*/ 	.word	0x000001a8
        /*042c*/ 	.short	0x0100
        /*042e*/ 	.byte	0x06
	.zero		1


	//   ....[52]....
        /*0430*/ 	.word	0x00000db0
        /*0434*/ 	.word	0x000000ff
        /*0438*/ 	.word	0x00000190
        /*043c*/ 	.short	0x0100
        /*043e*/ 	.byte	0x06
	.zero		1


	//   ....[53]....
        /*0440*/ 	.word	0x00000dc0
        /*0444*/ 	.word	0x000000ff
        /*0448*/ 	.word	0x000001b0
        /*044c*/ 	.short	0x0100
        /*044e*/ 	.byte	0x06
	.zero		1


	//   ....[54]....
        /*0450*/ 	.word	0x00000dd0
        /*0454*/ 	.word	0x000000ff
        /*0458*/ 	.word	0x00000198
        /*045c*/ 	.short	0x0100
        /*045e*/ 	.byte	0x06
	.zero		1


	//   ....[55]....
        /*0460*/ 	.word	0x00000de0
        /*0464*/ 	.word	0x000000ff
        /*0468*/ 	.word	0x000001b8
        /*046c*/ 	.short	0x0100
        /*046e*/ 	.byte	0x06
	.zero		1


	//   ....[56]....
        /*0470*/ 	.word	0x00000ed0
        /*0474*/ 	.word	0x000000ff
        /*0478*/ 	.word	0x000001c0
        /*047c*/ 	.short	0x0100
        /*047e*/ 	.byte	0x05
	.zero		1


	//   ....[57]....
        /*0480*/ 	.word	0x00000ee0
        /*0484*/ 	.word	0x000000ff
        /*0488*/ 	.word	0x000001d0
        /*048c*/ 	.short	0x0100
        /*048e*/ 	.byte	0x05
	.zero		1


	//   ....[58]....
        /*0490*/ 	.word	0x00000ef0
        /*0494*/ 	.word	0x000000ff
        /*0498*/ 	.word	0x000001c8
        /*049c*/ 	.short	0x0100
        /*049e*/ 	.byte	0x05
	.zero		1


	//   ....[59]....
        /*04a0*/ 	.word	0x00000f00
        /*04a4*/ 	.word	0x000000ff
        /*04a8*/ 	.word	0x000001d8
        /*04ac*/ 	.short	0x0100
        /*04ae*/ 	.byte	0x05
	.zero		1


	//   ....[60]....
        /*04b0*/ 	.word	0x00001000
        /*04b4*/ 	.word	0x000000ff
        /*04b8*/ 	.word	0x000001e0
        /*04bc*/ 	.short	0x0100
        /*04be*/ 	.byte	0x04
	.zero		1


	//   ....[61]....
        /*04c0*/ 	.word	0x00001cd0
        /*04c4*/ 	.word	0x00000000
        /*04c8*/ 	.word	0x000001d0
        /*04cc*/ 	.short	0x010a
        /*04ce*/ 	.byte	0xff
	.zero		1


	//   ....[62]....
        /*04d0*/ 	.word	0x00001d00
        /*04d4*/ 	.word	0x00000000
        /*04d8*/ 	.word	0x000001c0
        /*04dc*/ 	.short	0x0101
        /*04de*/ 	.byte	0xff
	.zero		1


	//   ....[63]....
        /*04e0*/ 	.word	0x00001de0
        /*04e4*/ 	.word	0x000000ff
        /*04e8*/ 	.word	0x000000a0
        /*04ec*/ 	.short	0x010a
        /*04ee*/ 	.byte	0x04
	.zero		1


	//   ....[64]....
        /*04f0*/ 	.word	0x00001e90
        /*04f4*/ 	.word	0x000000ff
        /*04f8*/ 	.word	0x000000a0
        /*04fc*/ 	.short	0x010a
        /*04fe*/ 	.byte	0x21
	.zero		1


	//   ....[65]....
        /*0500*/ 	.word	0x00002050
        /*0504*/ 	.word	0x000000ff
        /*0508*/ 	.word	0x000000a0
        /*050c*/ 	.short	0x010a
        /*050e*/ 	.byte	0x04
	.zero		1


	//   ....[66]....
        /*0510*/ 	.word	0x00002160
        /*0514*/ 	.word	0x000000ff
        /*0518*/ 	.word	0x00000158
        /*051c*/ 	.short	0x0101
        /*051e*/ 	.byte	0x1a
	.zero		1


	//   ....[67]....
        /*0520*/ 	.word	0x00002180
        /*0524*/ 	.word	0x000000ff
        /*0528*/ 	.word	0x000000a0
        /*052c*/ 	.short	0x010a
        /*052e*/ 	.byte	0x05
	.zero		1


	//   ....[68]....
        /*0530*/ 	.word	0x00002200
        /*0534*/ 	.word	0x000000ff
        /*0538*/ 	.word	0x000000a0
        /*053c*/ 	.short	0x010a
        /*053e*/ 	.byte	0x11
	.zero		1


	//   ....[69]....
        /*0540*/ 	.word	0x00002390
        /*0544*/ 	.word	0x000000ff
        /*0548*/ 	.word	0x000000a0
        /*054c*/ 	.short	0x010a
        /*054e*/ 	.byte	0x05
	.zero		1


	//   ....[70]....
        /*0550*/ 	.word	0x00002500
        /*0554*/ 	.word	0x00000003
        /*0558*/ 	.word	0x00000160
        /*055c*/ 	.short	0x010a
        /*055e*/ 	.byte	0xff
	.zero		1


	//   ....[71]....
        /*0560*/ 	.word	0x00002650
        /*0564*/ 	.word	0x00000000
        /*0568*/ 	.word	0x00000000
        /*056c*/ 	.short	0x0101
        /*056e*/ 	.byte	0xff
	.zero		1


	//   ....[72]....
        /*0570*/ 	.word	0x00002b70
        /*0574*/ 	.word	0x000000ff
        /*0578*/ 	.word	0x00000000
        /*057c*/ 	.short	0x010a
        /*057e*/ 	.byte	0x04
	.zero		1


	//   ....[73]....
        /*0580*/ 	.word	0x00002c00
        /*0584*/ 	.word	0x000000ff
        /*0588*/ 	.word	0x00000000
        /*058c*/ 	.short	0x010a
        /*058e*/ 	.byte	0x04
	.zero		1


	//   ....[74]....
        /*0590*/ 	.word	0x00002c90
        /*0594*/ 	.word	0x000000ff
        /*0598*/ 	.word	0x00000000
        /*059c*/ 	.short	0x010a
        /*059e*/ 	.byte	0x04
	.zero		1


	//   ....[75]....
        /*05a0*/ 	.word	0x00002d20
        /*05a4*/ 	.word	0x000000ff
        /*05a8*/ 	.word	0x00000000
        /*05ac*/ 	.short	0x010a
        /*05ae*/ 	.byte	0x04
	.zero		1


	//   ....[76]....
        /*05b0*/ 	.word	0x00002db0
        /*05b4*/ 	.word	0x000000ff
        /*05b8*/ 	.word	0x00000000
        /*05bc*/ 	.short	0x010a
        /*05be*/ 	.byte	0x04
	.zero		1


	//   ....[77]....
        /*05c0*/ 	.word	0x00002e40
        /*05c4*/ 	.word	0x000000ff
        /*05c8*/ 	.word	0x00000000
        /*05cc*/ 	.short	0x010a
        /*05ce*/ 	.byte	0x04
	.zero		1


	//   ....[78]....
        /*05d0*/ 	.word	0x00002ed0
        /*05d4*/ 	.word	0x000000ff
        /*05d8*/ 	.word	0x00000000
        /*05dc*/ 	.short	0x010a
        /*05de*/ 	.byte	0x04
	.zero		1


	//   ....[79]....
        /*05e0*/ 	.word	0x00002f60
        /*05e4*/ 	.word	0x000000ff
        /*05e8*/ 	.word	0x00000000
        /*05ec*/ 	.short	0x010a
        /*05ee*/ 	.byte	0x04
	.zero		1


	//   ....[80]....
        /*05f0*/ 	.word	0x00002ff0
        /*05f4*/ 	.word	0x000000ff
        /*05f8*/ 	.word	0x00000000
        /*05fc*/ 	.short	0x010a
        /*05fe*/ 	.byte	0x04
	.zero		1


	//   ....[81]....
        /*0600*/ 	.word	0x00003080
        /*0604*/ 	.word	0x000000ff
        /*0608*/ 	.word	0x00000000
        /*060c*/ 	.short	0x010a
        /*060e*/ 	.byte	0x04
	.zero		1


	//   ....[82]....
        /*0610*/ 	.word	0x00003110
        /*0614*/ 	.word	0x000000ff
        /*0618*/ 	.word	0x00000000
        /*061c*/ 	.short	0x010a
        /*061e*/ 	.byte	0x04
	.zero		1


	//   ....[83]....
        /*0620*/ 	.word	0x000031a0
        /*0624*/ 	.word	0x000000ff
        /*0628*/ 	.word	0x00000000
        /*062c*/ 	.short	0x010a
        /*062e*/ 	.byte	0x04
	.zero		1


	//   ....[84]....
        /*0630*/ 	.word	0x00003230
        /*0634*/ 	.word	0x000000ff
        /*0638*/ 	.word	0x00000000
        /*063c*/ 	.short	0x010a
        /*063e*/ 	.byte	0x04
	.zero		1


	//   ....[85]....
        /*0640*/ 	.word	0x000032c0
        /*0644*/ 	.word	0x000000ff
        /*0648*/ 	.word	0x00000000
        /*064c*/ 	.short	0x010a
        /*064e*/ 	.byte	0x04
	.zero		1


	//   ....[86]....
        /*0650*/ 	.word	0x00003350
        /*0654*/ 	.word	0x000000ff
        /*0658*/ 	.word	0x00000000
        /*065c*/ 	.short	0x010a
        /*065e*/ 	.byte	0x04
	.zero		1


	//   ....[87]....
        /*0660*/ 	.word	0x000033e0
        /*0664*/ 	.word	0x000000ff
        /*0668*/ 	.word	0x00000000
        /*066c*/ 	.short	0x010a
        /*066e*/ 	.byte	0x04
	.zero		1


	//   ....[88]....
        /*0670*/ 	.word	0x00003470
        /*0674*/ 	.word	0x000000ff
        /*0678*/ 	.word	0x00000000
        /*067c*/ 	.short	0x010a
        /*067e*/ 	.byte	0x04
	.zero		1


	//   ....[89]....
        /*0680*/ 	.word	0x00003500
        /*0684*/ 	.word	0x000000ff
        /*0688*/ 	.word	0x00000000
        /*068c*/ 	.short	0x010a
        /*068e*/ 	.byte	0x04
	.zero		1


	//   ....[90]....
        /*0690*/ 	.word	0x00003590
        /*0694*/ 	.word	0x000000ff
        /*0698*/ 	.word	0x00000000
        /*069c*/ 	.short	0x010a
        /*069e*/ 	.byte	0x04
	.zero		1


	//   ....[91]....
        /*06a0*/ 	.word	0x00003630
        /*06a4*/ 	.word	0x00000000
        /*06a8*/ 	.word	0x00000000
        /*06ac*/ 	.short	0x010a
        /*06ae*/ 	.byte	0xff
	.zero		1


	//   ....[92]....
        /*06b0*/ 	.word	0x00003750
        /*06b4*/ 	.word	0x00000002
        /*06b8*/ 	.word	0x000001c0
        /*06bc*/ 	.short	0x010a
        /*06be*/ 	.byte	0xff
	.zero		1


	//   ....[93]....
        /*06c0*/ 	.word	0x000037c0
        /*06c4*/ 	.word	0x00000002
        /*06c8*/ 	.word	0x00000000
        /*06cc*/ 	.short	0x0101
        /*06ce*/ 	.byte	0xff
	.zero		1


	//   ....[94]....
        /*06d0*/ 	.word	0x000037e0
        /*06d4*/ 	.word	0x000000ff
        /*06d8*/ 	.word	0x00000170
        /*06dc*/ 	.short	0x010a
        /*06de*/ 	.byte	0x05
	.zero		1


	//   ....[95]....
        /*06e0*/ 	.word	0x00003900
        /*06e4*/ 	.word	0x00000002
        /*06e8*/ 	.word	0x00000160
        /*06ec*/ 	.short	0x010a
        /*06ee*/ 	.byte	0xff
	.zero		1


	//   ....[96]....
        /*06f0*/ 	.word	0x00003a00
        /*06f4*/ 	.word	0x00000002
        /*06f8*/ 	.word	0x00000000
        /*06fc*/ 	.short	0x0101
        /*06fe*/ 	.byte	0xff
	.zero		1


	//   ....[97]....
        /*0700*/ 	.word	0x00003a90
        /*0704*/ 	.word	0x000000ff
        /*0708*/ 	.word	0x00000170
        /*070c*/ 	.short	0x0106
        /*070e*/ 	.byte	0x05
	.zero		1


	//   ....[98]....
        /*0710*/ 	.word	0x00003ab0
        /*0714*/ 	.word	0x000000ff
        /*0718*/ 	.word	0x00000170
        /*071c*/ 	.short	0x010a
        /*071e*/ 	.byte	0x05
	.zero		1


	//   ....[99]....
        /*0720*/ 	.word	0x00003b40
        /*0724*/ 	.word	0x000000ff
        /*0728*/ 	.word	0x00000170
        /*072c*/ 	.short	0x0106
        /*072e*/ 	.byte	0x04
	.zero		1


	//   ....[100]....
        /*0730*/ 	.word	0x00003b80
        /*0734*/ 	.word	0x00000000
        /*0738*/ 	.word	0x00000170
        /*073c*/ 	.short	0x010a
        /*073e*/ 	.byte	0xff
	.zero		1


	//   ....[101]....
        /*0740*/ 	.word	0x00003dc0
        /*0744*/ 	.word	0x000000ff
        /*0748*/ 	.word	0x00000008
        /*074c*/ 	.short	0x010a
        /*074e*/ 	.byte	0x04
	.zero		1


	//   ....[102]....
        /*0750*/ 	.word	0x00003de0
        /*0754*/ 	.word	0x000000ff
        /*0758*/ 	.word	0x00000008
        /*075c*/ 	.short	0x010a
        /*075e*/ 	.byte	0x04
	.zero		1


	//   ....[103]....
        /*0760*/ 	.word	0x00003f70
        /*0764*/ 	.word	0x000000ff
        /*0768*/ 	.word	0x00000008
        /*076c*/ 	.short	0x010a
        /*076e*/ 	.byte	0x04
	.zero		1


	//   ....[104]....
        /*0770*/ 	.word	0x00003f90
        /*0774*/ 	.word	0x000000ff
        /*0778*/ 	.word	0x00000008
        /*077c*/ 	.short	0x010a
        /*077e*/ 	.byte	0x04
	.zero		1


	//   ....[105]....
        /*0780*/ 	.word	0x00004050
        /*0784*/ 	.word	0x000000ff
        /*0788*/ 	.word	0x00000000
        /*078c*/ 	.short	0x0101
        /*078e*/ 	.byte	0x05
	.zero		1


	//   ....[106]....
        /*0790*/ 	.word	0x00004350
        /*0794*/ 	.word	0x00000000
        /*0798*/ 	.word	0x00000160
        /*079c*/ 	.short	0x010a
        /*079e*/ 	.byte	0xff
	.zero		1


	//   ....[107]....
        /*07a0*/ 	.word	0x00004410
        /*07a4*/ 	.word	0x00000000
        /*07a8*/ 	.word	0x00000000
        /*07ac*/ 	.short	0x0101
        /*07ae*/ 	.byte	0xff
	.zero		1


	//   ....[108]....
        /*07b0*/ 	.word	0x000044d0
        /*07b4*/ 	.word	0x000000ff
        /*07b8*/ 	.word	0x00000000
        /*07bc*/ 	.short	0x010a
        /*07be*/ 	.byte	0x04
	.zero		1


	//   ....[109]....
        /*07c0*/ 	.word	0x000044e0
        /*07c4*/ 	.word	0x000000ff
        /*07c8*/ 	.word	0x000001a0
        /*07cc*/ 	.short	0x010a
        /*07ce*/ 	.byte	0x08
	.zero		1


	//   ....[110]....
        /*07d0*/ 	.word	0x00004590
        /*07d4*/ 	.word	0x000000ff
        /*07d8*/ 	.word	0x00000000
        /*07dc*/ 	.short	0x010a
        /*07de*/ 	.byte	0x07
	.zero		1


	//   ....[111]....
        /*07e0*/ 	.word	0x000046d0
        /*07e4*/ 	.word	0x000000ff
        /*07e8*/ 	.word	0x00000000
        /*07ec*/ 	.short	0x010a
        /*07ee*/ 	.byte	0x04
	.zero		1


	//   ....[112]....
        /*07f0*/ 	.word	0x00004920
        /*07f4*/ 	.word	0x000000ff
        /*07f8*/ 	.word	0x00000000
        /*07fc*/ 	.short	0x010a
        /*07fe*/ 	.byte	0x07
	.zero		1


	//   ....[113]....
        /*0800*/ 	.word	0x000049b0
        /*0804*/ 	.word	0x000000ff
        /*0808*/ 	.word	0x00000000
        /*080c*/ 	.short	0x010a
        /*080e*/ 	.byte	0x07
	.zero		1


	//   ....[114]....
        /*0810*/ 	.word	0x00004a40
        /*0814*/ 	.word	0x000000ff
        /*0818*/ 	.word	0x00000000
        /*081c*/ 	.short	0x010a
        /*081e*/ 	.byte	0x07
	.zero		1


	//   ....[115]....
        /*0820*/ 	.word	0x00004ae0
        /*0824*/ 	.word	0x00000000
        /*0828*/ 	.word	0x00000000
        /*082c*/ 	.short	0x010a
        /*082e*/ 	.byte	0xff
	.zero		1


	//   ....[116]....
        /*0830*/ 	.word	0x00004b20
        /*0834*/ 	.word	0x00000000
        /*0838*/ 	.word	0x00000000
        /*083c*/ 	.short	0x010a
        /*083e*/ 	.byte	0xff
	.zero		1


	//   ....[117]....
        /*0840*/ 	.word	0x00004b90
        /*0844*/ 	.word	0x000000ff
        /*0848*/ 	.word	0x00000000
        /*084c*/ 	.short	0x0101
        /*084e*/ 	.byte	0x05
	.zero		1


	//   ....[118]....
        /*0850*/ 	.word	0x00004bd0
        /*0854*/ 	.word	0x000000ff
        /*0858*/ 	.word	0x000001e0
        /*085c*/ 	.short	0x010a
        /*085e*/ 	.byte	0x06
	.zero		1


	//   ....[119]....
        /*0860*/ 	.word	0x00004c30
        /*0864*/ 	.word	0x000000ff
        /*0868*/ 	.word	0x00000000
        /*086c*/ 	.short	0x0101
        /*086e*/ 	.byte	0x05
	.zero		1


	//   ....[120]....
        /*0870*/ 	.word	0x00005080
        /*0874*/ 	.word	0x00000007
        /*0878*/ 	.word	0x00000160
        /*087c*/ 	.short	0x010a
        /*087e*/ 	.byte	0xff
	.zero		1


	//   ....[121]....
        /*0880*/ 	.word	0x000051f0
        /*0884*/ 	.word	0x00000000
        /*0888*/ 	.word	0x00000000
        /*088c*/ 	.short	0x0101
        /*088e*/ 	.byte	0xff
	.zero		1


	//   ....[122]....
        /*0890*/ 	.word	0x00005600
        /*0894*/ 	.word	0x000000ff
        /*0898*/ 	.word	0x00000158
        /*089c*/ 	.short	0x010a
        /*089e*/ 	.byte	0x13
	.zero		1


	//   ....[123]....
        /*08a0*/ 	.word	0x00005770
        /*08a4*/ 	.word	0x000000ff
        /*08a8*/ 	.word	0x00000148
        /*08ac*/ 	.short	0x010a
        /*08ae*/ 	.byte	0x13
	.zero		1


	//   ....[124]....
        /*08b0*/ 	.word	0x00005980
        /*08b4*/ 	.word	0x000000ff
        /*08b8*/ 	.word	0x00000140
        /*08bc*/ 	.short	0x010b
        /*08be*/ 	.byte	0x13
	.zero		1


	//   ....[125]....
        /*08c0*/ 	.word	0x00005990
        /*08c4*/ 	.word	0x000000ff
        /*08c8*/ 	.word	0x00000000
        /*08cc*/ 	.short	0x0101
        /*08ce*/ 	.byte	0x36
	.zero		1


	//   ....[126]....
        /*08d0*/ 	.word	0x000059d0
        /*08d4*/ 	.word	0x00000000
        /*08d8*/ 	.word	0x00000148
        /*08dc*/ 	.short	0x010a
        /*08de*/ 	.byte	0xff
	.zero		1


	//   ....[127]....
        /*08e0*/ 	.word	0x00005d10
        /*08e4*/ 	.word	0x00000003
        /*08e8*/ 	.word	0x00000160
        /*08ec*/ 	.short	0x010a
        /*08ee*/ 	.byte	0xff
	.zero		1


	//   ....[128]....
        /*08f0*/ 	.word	0x00005e90
        /*08f4*/ 	.word	0x00000000
        /*08f8*/ 	.word	0x00000000
        /*08fc*/ 	.short	0x0101
        /*08fe*/ 	.byte	0xff
	.zero		1


	//   ....[129]....
        /*0900*/ 	.word	0x00006880
        /*0904*/ 	.word	0x000000ff
        /*0908*/ 	.word	0x00000140
        /*090c*/ 	.short	0x010a
        /*090e*/ 	.byte	0x39
	.zero		1


	//   ....[130]....
        /*0910*/ 	.word	0x00006890
        /*0914*/ 	.word	0x00000095
        /*0918*/ 	.word	0x00000180
        /*091c*/ 	.short	0x010a
        /*091e*/ 	.byte	0xff
	.zero		1


	//   ....[131]....
        /*0920*/ 	.word	0x00006a20
        /*0924*/ 	.word	0x000000ff
        /*0928*/ 	.word	0x00000140
        /*092c*/ 	.short	0x010a
        /*092e*/ 	.byte	0x39
	.zero		1


	//   ....[132]....
        /*0930*/ 	.word	0x00006b20
        /*0934*/ 	.word	0x000000ff
        /*0938*/ 	.word	0x00000000
        /*093c*/ 	.short	0x0101
        /*093e*/ 	.byte	0x04
	.zero		1


	//   ....[133]....
        /*0940*/ 	.word	0x00006b80
        /*0944*/ 	.word	0x00000095
        /*0948*/ 	.word	0x00000180
        /*094c*/ 	.short	0x010a
        /*094e*/ 	.byte	0xff
	.zero		1


	//   ....[134]....
        /*0950*/ 	.word	0x00006ea0
        /*0954*/ 	.word	0x00000095
        /*0958*/ 	.word	0x00000000
        /*095c*/ 	.short	0x0101
        /*095e*/ 	.byte	0xff
	.zero		1


	//   ....[135]....
        /*0960*/ 	.word	0x000080c0
        /*0964*/ 	.word	0x00000000
        /*0968*/ 	.word	0x000001d0
        /*096c*/ 	.short	0x010a
        /*096e*/ 	.byte	0xff
	.zero		1


	//   ....[136]....
        /*0970*/ 	.word	0x00008120
        /*0974*/ 	.word	0x00000000
        /*0978*/ 	.word	0x000000a0
        /*097c*/ 	.short	0x010a
        /*097e*/ 	.byte	0xff
	.zero		1


	//   ....[137]....
        /*0980*/ 	.word	0x00008180
        /*0984*/ 	.word	0x00000000
        /*0988*/ 	.word	0x000000a0
        /*098c*/ 	.short	0x010a
        /*098e*/ 	.byte	0xff
	.zero		1


	//   ....[138]....
        /*0990*/ 	.word	0x000081d0
        /*0994*/ 	.word	0x00000003
        /*0998*/ 	.word	0x00000160
        /*099c*/ 	.short	0x010a
        /*099e*/ 	.byte	0xff
	.zero		1


	//   ....[139]....
        /*09a0*/ 	.word	0x00008230
        /*09a4*/ 	.word	0x00000000
        /*09a8*/ 	.word	0x00000000
        /*09ac*/ 	.short	0x010a
        /*09ae*/ 	.byte	0xff
	.zero		1


	//   ....[140]....
        /*09b0*/ 	.word	0x00008290
        /*09b4*/ 	.word	0x00000000
        /*09b8*/ 	.word	0x00000000
        /*09bc*/ 	.short	0x010a
        /*09be*/ 	.byte	0xff
	.zero		1


	//   ....[141]....
        /*09c0*/ 	.word	0x000082f0
        /*09c4*/ 	.word	0x00000000
        /*09c8*/ 	.word	0x00000000
        /*09cc*/ 	.short	0x010a
        /*09ce*/ 	.byte	0xff
	.zero		1


	//   ....[142]....
        /*09d0*/ 	.word	0x00008350
        /*09d4*/ 	.word	0x00000000
        /*09d8*/ 	.word	0x00000000
        /*09dc*/ 	.short	0x010a
        /*09de*/ 	.byte	0xff
	.zero		1


	//   ....[143]....
        /*09e0*/ 	.word	0x000083b0
        /*09e4*/ 	.word	0x00000000
        /*09e8*/ 	.word	0x00000000
        /*09ec*/ 	.short	0x010a
        /*09ee*/ 	.byte	0xff
	.zero		1


	//   ....[144]....
        /*09f0*/ 	.word	0x00008410
        /*09f4*/ 	.word	0x00000000
        /*09f8*/ 	.word	0x00000000
        /*09fc*/ 	.short	0x010a
        /*09fe*/ 	.byte	0xff
	.zero		1


	//   ....[145]....
        /*0a00*/ 	.word	0x00008470
        /*0a04*/ 	.word	0x00000000
        /*0a08*/ 	.word	0x00000000
        /*0a0c*/ 	.short	0x010a
        /*0a0e*/ 	.byte	0xff
	.zero		1


	//   ....[146]....
        /*0a10*/ 	.word	0x000084d0
        /*0a14*/ 	.word	0x00000000
        /*0a18*/ 	.word	0x00000000
        /*0a1c*/ 	.short	0x010a
        /*0a1e*/ 	.byte	0xff
	.zero		1


	//   ....[147]....
        /*0a20*/ 	.word	0x00008530
        /*0a24*/ 	.word	0x00000000
        /*0a28*/ 	.word	0x00000000
        /*0a2c*/ 	.short	0x010a
        /*0a2e*/ 	.byte	0xff
	.zero		1


	//   ....[148]....
        /*0a30*/ 	.word	0x00008590
        /*0a34*/ 	.word	0x00000000
        /*0a38*/ 	.word	0x00000000
        /*0a3c*/ 	.short	0x010a
        /*0a3e*/ 	.byte	0xff
	.zero		1


	//   ....[149]....
        /*0a40*/ 	.word	0x000085f0
        /*0a44*/ 	.word	0x00000000
        /*0a48*/ 	.word	0x00000000
        /*0a4c*/ 	.short	0x010a
        /*0a4e*/ 	.byte	0xff
	.zero		1


	//   ....[150]....
        /*0a50*/ 	.word	0x00008650
        /*0a54*/ 	.word	0x00000000
        /*0a58*/ 	.word	0x00000000
        /*0a5c*/ 	.short	0x010a
        /*0a5e*/ 	.byte	0xff
	.zero		1


	//   ....[151]....
        /*0a60*/ 	.word	0x000086b0
        /*0a64*/ 	.word	0x00000000
        /*0a68*/ 	.word	0x00000000
        /*0a6c*/ 	.short	0x010a
        /*0a6e*/ 	.byte	0xff
	.zero		1


	//   ....[152]....
        /*0a70*/ 	.word	0x00008710
        /*0a74*/ 	.word	0x00000000
        /*0a78*/ 	.word	0x00000000
        /*0a7c*/ 	.short	0x010a
        /*0a7e*/ 	.byte	0xff
	.zero		1


	//   ....[153]....
        /*0a80*/ 	.word	0x00008770
        /*0a84*/ 	.word	0x00000000
        /*0a88*/ 	.word	0x00000000
        /*0a8c*/ 	.short	0x010a
        /*0a8e*/ 	.byte	0xff
	.zero		1


	//   ....[154]....
        /*0a90*/ 	.word	0x000087d0
        /*0a94*/ 	.word	0x00000000
        /*0a98*/ 	.word	0x00000000
        /*0a9c*/ 	.short	0x010a
        /*0a9e*/ 	.byte	0xff
	.zero		1


	//   ....[155]....
        /*0aa0*/ 	.word	0x00008830
        /*0aa4*/ 	.word	0x00000000
        /*0aa8*/ 	.word	0x00000000
        /*0aac*/ 	.short	0x010a
        /*0aae*/ 	.byte	0xff
	.zero		1


	//   ....[156]....
        /*0ab0*/ 	.word	0x00008890
        /*0ab4*/ 	.word	0x00000000
        /*0ab8*/ 	.word	0x00000000
        /*0abc*/ 	.short	0x010a
        /*0abe*/ 	.byte	0xff
	.zero		1


	//   ....[157]....
        /*0ac0*/ 	.word	0x000088f0
        /*0ac4*/ 	.word	0x00000000
        /*0ac8*/ 	.word	0x00000000
        /*0acc*/ 	.short	0x010a
        /*0ace*/ 	.byte	0xff
	.zero		1


	//   ....[158]....
        /*0ad0*/ 	.word	0x00008940
        /*0ad4*/ 	.word	0x00000002
        /*0ad8*/ 	.word	0x000001c0
        /*0adc*/ 	.short	0x010a
        /*0ade*/ 	.byte	0xff
	.zero		1


	//   ....[159]....
        /*0ae0*/ 	.word	0x000089a0
        /*0ae4*/ 	.word	0x00000002
        /*0ae8*/ 	.word	0x00000170
        /*0aec*/ 	.short	0x010a
        /*0aee*/ 	.byte	0xff
	.zero		1


	//   ....[160]....
        /*0af0*/ 	.word	0x000089f0
        /*0af4*/ 	.word	0x00000002
        /*0af8*/ 	.word	0x00000160
        /*0afc*/ 	.short	0x010a
        /*0afe*/ 	.byte	0xff
	.zero		1


	//   ....[161]....
        /*0b00*/ 	.word	0x00008a50
        /*0b04*/ 	.word	0x00000000
        /*0b08*/ 	.word	0x00000170
        /*0b0c*/ 	.short	0x010a
        /*0b0e*/ 	.byte	0xff
	.zero		1


	//   ....[162]....
        /*0b10*/ 	.word	0x00008ab0
        /*0b14*/ 	.word	0x00000005
        /*0b18*/ 	.word	0x00000008
        /*0b1c*/ 	.short	0x010a
        /*0b1e*/ 	.byte	0xff
	.zero		1


	//   ....[163]....
        /*0b20*/ 	.word	0x00008ba0
        /*0b24*/ 	.word	0x00000000
        /*0b28*/ 	.word	0x00000008
        /*0b2c*/ 	.short	0x010a
        /*0b2e*/ 	.byte	0xff
	.zero		1


	//   ....[164]....
        /*0b30*/ 	.word	0x00008bf0
        /*0b34*/ 	.word	0x00000000
        /*0b38*/ 	.word	0x00000160
        /*0b3c*/ 	.short	0x010a
        /*0b3e*/ 	.byte	0xff
	.zero		1


	//   ....[165]....
        /*0b40*/ 	.word	0x00008c50
        /*0b44*/ 	.word	0x00000000
        /*0b48*/ 	.word	0x000001a0
        /*0b4c*/ 	.short	0x010a
        /*0b4e*/ 	.byte	0xff
	.zero		1


	//   ....[166]....
        /*0b50*/ 	.word	0x00008cb0
        /*0b54*/ 	.word	0x00000000
        /*0b58*/ 	.word	0x00000000
        /*0b5c*/ 	.short	0x010a
        /*0b5e*/ 	.byte	0xff
	.zero		1


	//   ....[167]....
        /*0b60*/ 	.word	0x00008d10
        /*0b64*/ 	.word	0x00000000
        /*0b68*/ 	.word	0x00000000
        /*0b6c*/ 	.short	0x010a
        /*0b6e*/ 	.byte	0xff
	.zero		1


	//   ....[168]....
        /*0b70*/ 	.word	0x00008d70
        /*0b74*/ 	.word	0x00000000
        /*0b78*/ 	.word	0x00000000
        /*0b7c*/ 	.short	0x010a
        /*0b7e*/ 	.byte	0xff
	.zero		1


	//   ....[169]....
        /*0b80*/ 	.word	0x00008dd0
        /*0b84*/ 	.word	0x00000000
        /*0b88*/ 	.word	0x00000000
        /*0b8c*/ 	.short	0x010a
        /*0b8e*/ 	.byte	0xff
	.zero		1


	//   ....[170]....
        /*0b90*/ 	.word	0x00008e30
        /*0b94*/ 	.word	0x00000000
        /*0b98*/ 	.word	0x000001e0
        /*0b9c*/ 	.short	0x010a
        /*0b9e*/ 	.byte	0xff
	.zero		1


	//   ....[171]....
        /*0ba0*/ 	.word	0x00008e80
        /*0ba4*/ 	.word	0x00000007
        /*0ba8*/ 	.word	0x00000160
        /*0bac*/ 	.short	0x010a
        /*0bae*/ 	.byte	0xff
	.zero		1


	//   ....[172]....
        /*0bb0*/ 	.word	0x00008ee0
        /*0bb4*/ 	.word	0x00000000
        /*0bb8*/ 	.word	0x00000158
        /*0bbc*/ 	.short	0x010a
        /*0bbe*/ 	.byte	0xff
	.zero		1


	//   ....[173]....
        /*0bc0*/ 	.word	0x00008f40
        /*0bc4*/ 	.word	0x00000000
        /*0bc8*/ 	.word	0x00000148
        /*0bcc*/ 	.short	0x010a
        /*0bce*/ 	.byte	0xff
	.zero		1


	//   ....[174]....
        /*0bd0*/ 	.word	0x00008f90
        /*0bd4*/ 	.word	0x00000003
        /*0bd8*/ 	.word	0x00000160
        /*0bdc*/ 	.short	0x010a
        /*0bde*/ 	.byte	0xff
	.zero		1


	//   ....[175]....
        /*0be0*/ 	.word	0x00008ff0
        /*0be4*/ 	.word	0x00000000
        /*0be8*/ 	.word	0x00000140
        /*0bec*/ 	.short	0x010a
        /*0bee*/ 	.byte	0xff
	.zero		1


	//   ....[176]....
        /*0bf0*/ 	.word	0x00009040
        /*0bf4*/ 	.word	0x00000095
        /*0bf8*/ 	.word	0x00000180
        /*0bfc*/ 	.short	0x010a
        /*0bfe*/ 	.byte	0xff
	.zero		1


	//----- nvinfo : EIATTR_NUM_MBARRIERS
	.align		4
.L_47:
        /*0c00*/ 	.byte	0x03, 0x38
        /*0c02*/ 	.short	0x003d


	//----- nvinfo : EIATTR_EXIT_INSTR_OFFSETS
	.align		4
        /*0c04*/ 	.byte	0x04, 0x1c
        /*0c06*/ 	.short	(.L_49 - .L_48)


	//   ....[0]....
.L_48:
        /*0c08*/ 	.word	0x00003660


	//   ....[1]....
        /*0c0c*/ 	.word	0x00003b50


	//   ....[2]....
        /*0c10*/ 	.word	0x00003bb0


	//   ....[3]....
        /*0c14*/ 	.word	0x00004e50


	//   ....[4]....
        /*0c18*/ 	.word	0x00005a00


	//   ....[5]....
        /*0c1c*/ 	.word	0x00005a40


	//   ....[6]....
        /*0c20*/ 	.word	0x000080b0


	//----- nvinfo : EIATTR_MAX_THREADS
	.align		4
.L_49:
        /*0c24*/ 	.byte	0x04, 0x05
        /*0c26*/ 	.short	(.L_51 - .L_50)
.L_50:
        /*0c28*/ 	.word	0x00000100
        /*0c2c*/ 	.word	0x00000001
        /*0c30*/ 	.word	0x00000001


	//----- nvinfo : EIATTR_CRS_STACK_SIZE
	.align		4
.L_51:
        /*0c34*/ 	.byte	0x04, 0x1e
        /*0c36*/ 	.short	(.L_53 - .L_52)
.L_52:
        /*0c38*/ 	.word	0x00000000


	//----- nvinfo : EIATTR_CBANK_PARAM_SIZE
	.align		4
.L_53:
        /*0c3c*/ 	.byte	0x03, 0x19
        /*0c3e*/ 	.short	0x0800


	//----- nvinfo : EIATTR_PARAM_CBANK
	.align		4
        /*0c40*/ 	.byte	0x04, 0x0a
        /*0c42*/ 	.short	(.L_55 - .L_54)
	.align		4
.L_54:
        /*0c44*/ 	.word	index@(.nv.constant0._ZN7cutlass13device_kernelINS_4gemm6kernel13GemmUniversalIN4cute5tupleIJiiiiEEENS1_10collective13CollectiveMmaINS1_35MainloopSm100TmaUmmaWarpSpecializedILi20ELi2ELi4ENS5_IJNS4_1CILi4EEENSA_ILi2EEENSA_ILi1EEEEEEEENS5_IJNSA_ILi256EEENSA_ILi64EEESH_EEEaNS5_IJlSD_lEEEaSJ_NS4_8TiledMMAINS4_8MMA_AtomIJNS4_21SM100_MMA_S8_2x1SM_SSIaaiLi256ELi64ELNS4_4UMMA5MajorE0ELSO_0ELNSN_8SaturateE0EEEEEENS4_6LayoutINS5_IJSD_SD_SD_EEENS5_IJNSA_ILi0EEESU_SU_EEEEENS5_IJNS4_10UnderscoreESX_SX_EEEEENS4_28SM100_TMA_2SM_LOAD_MULTICASTENS4_14ComposedLayoutINS4_7SwizzleILi2ELi4ELi3EEENS4_18smem_ptr_flag_bitsILi8EEENSS_INS5_IJNSA_ILi8EEESH_EEENS5_IJSH_SD_EEEEEEEvNS4_8identityES10_S1A_vS1B_EENS_8epilogue10collective18CollectiveEpilogueINS1D_23Sm100TmaWarpSpecializedILi1ELi1ELi64ELb0ELb0EEEJNS5_IJNSA_ILi128EEESH_SH_EEENS5_IJNSS_IS1I_SD_EENSS_ISH_SD_EEEEEaSJ_aSJ_NS1D_6fusion15FusionCallbacksIS1H_NS1N_17LinearCombinationIaiaiLNS_15FloatRoundStyleE2EEES1J_S1M_JEEENS4_5SM1004TMEM4LOAD26SM100_TMEM_LOAD_32dp32b64xENS4_13SM90_TMA_LOADES1A_NS4_39AutoVectorizingCopyWithAssumedAlignmentILi128EEENS4_14SM90_TMA_STOREES1A_S1Z_S1Z_EEEvvEEEEvNT_6ParamsE)
        /*0c48*/ 	.short	0x0380
        /*0c4a*/ 	.short	0x0800


	//----- nvinfo : EIATTR_SW_WAR
	.align		4
.L_55:
        /*0c4c*/ 	.byte	0x04, 0x36
        /*0c4e*/ 	.short	(.L_57 - .L_56)
.L_56:
        /*0c50*/ 	.word	0x00000008
.L_57:


//--------------------- .nv.callgraph             --------------------------
	.section	.nv.callgraph,"",@"SHT_CUDA_CALLGRAPH"
	.align	4
	.sectionentsize	8
	.align		4
        /*0000*/ 	.word	0x00000000
	.align		4
        /*0004*/ 	.word	0xffffffff
	.align		4
        /*0008*/ 	.word	index@(_ZN7cutlass13device_kernelINS_4gemm6kernel13GemmUniversalIN4cute5tupleIJiiiiEEENS1_10collective13CollectiveMmaINS1_35MainloopSm100TmaUmmaWarpSpecializedILi20ELi2ELi4ENS5_IJNS4_1CILi4EEENSA_ILi2EEENSA_ILi1EEEEEEEENS5_IJNSA_ILi256EEENSA_ILi64EEESH_EEEaNS5_IJlSD_lEEEaSJ_NS4_8TiledMMAINS4_8MMA_AtomIJNS4_21SM100_MMA_S8_2x1SM_SSIaaiLi256ELi64ELNS4_4UMMA5MajorE0ELSO_0ELNSN_8SaturateE0EEEEEENS4_6LayoutINS5_IJSD_SD_SD_EEENS5_IJNSA_ILi0EEESU_SU_EEEEENS5_IJNS4_10UnderscoreESX_SX_EEEEENS4_28SM100_TMA_2SM_LOAD_MULTICASTENS4_14ComposedLayoutINS4_7SwizzleILi2ELi4ELi3EEENS4_18smem_ptr_flag_bitsILi8EEENSS_INS5_IJNSA_ILi8EEESH_EEENS5_IJSH_SD_EEEEEEEvNS4_8identityES10_S1A_vS1B_EENS_8epilogue10collective18CollectiveEpilogueINS1D_23Sm100TmaWarpSpecializedILi1ELi1ELi64ELb0ELb0EEEJNS5_IJNSA_ILi128EEESH_SH_EEENS5_IJNSS_IS1I_SD_EENSS_ISH_SD_EEEEEaSJ_aSJ_NS1D_6fusion15FusionCallbacksIS1H_NS1N_17LinearCombinationIaiaiLNS_15FloatRoundStyleE2EEES1J_S1M_JEEENS4_5SM1004TMEM4LOAD26SM100_TMEM_LOAD_32dp32b64xENS4_13SM90_TMA_LOADES1A_NS4_39AutoVectorizingCopyWithAssumedAlignmentILi128EEENS4_14SM90_TMA_STOREES1A_S1Z_S1Z_EEEvvEEEEvNT_6ParamsE)
	.align		4
        /*000c*/ 	.word	index@(__assertfail)
	.align		4
        /*0010*/ 	.word	0x00000000
	.align		4
        /*0014*/ 	.word	0xfffffffe
	.align		4
        /*0018*/ 	.word	0x00000000
	.align		4
        /*001c*/ 	.word	0xfffffffd
	.align		4
        /*0020*/ 	.word	0x00000000
	.align		4
        /*0024*/ 	.word	0xfffffffc


//--------------------- .nv.constant4             --------------------------
	.section	.nv.constant4,"a",@progbits
	.align	8
	.align		8
.nv.constant4:
        /*0000*/ 	.dword	__assertfail
	.align		8
        /*0008*/ 	.dword	__unnamed_1
	.align		8
        /*0010*/ 	.dword	__unnamed_2
	.align		8
        /*0018*/ 	.dword	_ZN40_INTERNAL_bece541a_4_k_cu_d907961e_337614cuda3std3__45__cpo5beginE
	.align		8
        /*0020*/ 	.dword	_ZN40_INTERNAL_bece541a_4_k_cu_d907961e_337614cuda3std3__45__cpo3endE
	.align		8
        /*0028*/ 	.dword	_ZN40_INTERNAL_bece541a_4_k_cu_d907961e_337614cuda3std3__45__cpo6cbeginE
	.align		8
        /*0030*/ 	.dword	_ZN40_INTERNAL_bece541a_4_k_cu_d907961e_337614cuda3std3__45__cpo4cendE
	.align		8
        /*0038*/ 	.dword	_ZN40_INTERNAL_bece541a_4_k_cu_d907961e_337614cuda3std3__442_GLOBAL__N__bece541a_4_k_cu_d907961e_337616ignoreE
	.align		8
        /*0040*/ 	.dword	_ZN40_INTERNAL_bece541a_4_k_cu_d907961e_337614cuda3std3__419piecewise_constructE
	.align		8
        /*0048*/ 	.dword	_ZN40_INTERNAL_bece541a_4_k_cu_d907961e_337614cuda3std3__48in_placeE
	.align		8
        /*0050*/ 	.dword	_ZN40_INTERNAL_bece541a_4_k_cu_d907961e_337614cuda3std6ranges3__45__cpo4swapE
	.align		8
        /*0058*/ 	.dword	_ZN40_INTERNAL_bece541a_4_k_cu_d907961e_337614cuda3std6ranges3__45__cpo9iter_moveE
	.align		8
        /*0060*/ 	.dword	_ZN40_INTERNAL_bece541a_4_k_cu_d907961e_337614cute7productE
	.align		8
        /*0068*/ 	.dword	_ZN40_INTERNAL_bece541a_4_k_cu_d907961e_337614cute1_E
	.align		8
        /*0070*/ 	.dword	$str$25
	.align		8
        /*0078*/ 	.dword	$str$26
	.align		8
        /*0080*/ 	.dword	$str$27
	.align		8
        /*0088*/ 	.dword	$str$28


//--------------------- .text._ZN7cutlass13device_kernelINS_4gemm6kernel13GemmUniversalIN4cute5tupleIJiiiiEEENS1_10collective13CollectiveMmaINS1_35MainloopSm100TmaUmmaWarpSpecializedILi20ELi2ELi4ENS5_IJNS4_1CILi4EEENSA_ILi2EEENSA_ILi1EEEEEEEENS5_IJNSA_ILi256EEENSA_ILi64EEESH_EEEaNS5_IJlSD_lEEEaSJ_NS4_8TiledMMAINS4_8MMA_AtomIJNS4_21SM100_MMA_S8_2x1SM_SSIaaiLi256ELi64ELNS4_4UMMA5MajorE0ELSO_0ELNSN_8SaturateE0EEEEEENS4_6LayoutINS5_IJSD_SD_SD_EEENS5_IJNSA_ILi0EEESU_SU_EEEEENS5_IJNS4_10UnderscoreESX_SX_EEEEENS4_28SM100_TMA_2SM_LOAD_MULTICASTENS4_14ComposedLayoutINS4_7SwizzleILi2ELi4ELi3EEENS4_18smem_ptr_flag_bitsILi8EEENSS_INS5_IJNSA_ILi8EEESH_EEENS5_IJSH_SD_EEEEEEEvNS4_8identityES10_S1A_vS1B_EENS_8epilogue10collective18CollectiveEpilogueINS1D_23Sm100TmaWarpSpecializedILi1ELi1ELi64ELb0ELb0EEEJNS5_IJNSA_ILi128EEESH_SH_EEENS5_IJNSS_IS1I_SD_EENSS_ISH_SD_EEEEEaSJ_aSJ_NS1D_6fusion15FusionCallbacksIS1H_NS1N_17LinearCombinationIaiaiLNS_15FloatRoundStyleE2EEES1J_S1M_JEEENS4_5SM1004TMEM4LOAD26SM100_TMEM_LOAD_32dp32b64xENS4_13SM90_TMA_LOADES1A_NS4_39AutoVectorizingCopyWithAssumedAlignmentILi128EEENS4_14SM90_TMA_STOREES1A_S1Z_S1Z_EEEvvEEEEvNT_6ParamsE --------------------------
	.section	.text._ZN7cutlass13device_kernelINS_4gemm6kernel13GemmUniversalIN4cute5tupleIJiiiiEEENS1_10collective13CollectiveMmaINS1_35MainloopSm100TmaUmmaWarpSpecializedILi20ELi2ELi4ENS5_IJNS4_1CILi4EEENSA_ILi2EEENSA_ILi1EEEEEEEENS5_IJNSA_ILi256EEENSA_ILi64EEESH_EEEaNS5_IJlSD_lEEEaSJ_NS4_8TiledMMAINS4_8MMA_AtomIJNS4_21SM100_MMA_S8_2x1SM_SSIaaiLi256ELi64ELNS4_4UMMA5MajorE0ELSO_0ELNSN_8SaturateE0EEEEEENS4_6LayoutINS5_IJSD_SD_SD_EEENS5_IJNSA_ILi0EEESU_SU_EEEEENS5_IJNS4_10UnderscoreESX_SX_EEEEENS4_28SM100_TMA_2SM_LOAD_MULTICASTENS4_14ComposedLayoutINS4_7SwizzleILi2ELi4ELi3EEENS4_18smem_ptr_flag_bitsILi8EEENSS_INS5_IJNSA_ILi8EEESH_EEENS5_IJSH_SD_EEEEEEEvNS4_8identityES10_S1A_vS1B_EENS_8epilogue10collective18CollectiveEpilogueINS1D_23Sm100TmaWarpSpecializedILi1ELi1ELi64ELb0ELb0EEEJNS5_IJNSA_ILi128EEESH_SH_EEENS5_IJNSS_IS1I_SD_EENSS_ISH_SD_EEEEEaSJ_aSJ_NS1D_6fusion15FusionCallbacksIS1H_NS1N_17LinearCombinationIaiaiLNS_15FloatRoundStyleE2EEES1J_S1M_JEEENS4_5SM1004TMEM4LOAD26SM100_TMEM_LOAD_32dp32b64xENS4_13SM90_TMA_LOADES1A_NS4_39AutoVectorizingCopyWithAssumedAlignmentILi128EEENS4_14SM90_TMA_STOREES1A_S1Z_S1Z_EEEvvEEEEvNT_6ParamsE,"ax",@progbits
	.align	128
.text._ZN7cutlass13device_kernelINS_4gemm6kernel13GemmUniversalIN4cute5tupleIJiiiiEEENS1_10collective13CollectiveMmaINS1_35MainloopSm100TmaUmmaWarpSpecializedILi20ELi2ELi4ENS5_IJNS4_1CILi4EEENSA_ILi2EEENSA_ILi1EEEEEEEENS5_IJNSA_ILi256EEENSA_ILi64EEESH_EEEaNS5_IJlSD_lEEEaSJ_NS4_8TiledMMAINS4_8MMA_AtomIJNS4_21SM100_MMA_S8_2x1SM_SSIaaiLi256ELi64ELNS4_4UMMA5MajorE0ELSO_0ELNSN_8SaturateE0EEEEEENS4_6LayoutINS5_IJSD_SD_SD_EEENS5_IJNSA_ILi0EEESU_SU_EEEEENS5_IJNS4_10UnderscoreESX_SX_EEEEENS4_28SM100_TMA_2SM_LOAD_MULTICASTENS4_14ComposedLayoutINS4_7SwizzleILi2ELi4ELi3EEENS4_18smem_ptr_flag_bitsILi8EEENSS_INS5_IJNSA_ILi8EEESH_EEENS5_IJSH_SD_EEEEEEEvNS4_8identityES10_S1A_vS1B_EENS_8epilogue10collective18CollectiveEpilogueINS1D_23Sm100TmaWarpSpecializedILi1ELi1ELi64ELb0ELb0EEEJNS5_IJNSA_ILi128EEESH_SH_EEENS5_IJNSS_IS1I_SD_EENSS_ISH_SD_EEEEEaSJ_aSJ_NS1D_6fusion15FusionCallbacksIS1H_NS1N_17LinearCombinationIaiaiLNS_15FloatRoundStyleE2EEES1J_S1M_JEEENS4_5SM1004TMEM4LOAD26SM100_TMEM_LOAD_32dp32b64xENS4_13SM90_TMA_LOADES1A_NS4_39AutoVectorizingCopyWithAssumedAlignmentILi128EEENS4_14SM90_TMA_STOREES1A_S1Z_S1Z_EEEvvEEEEvNT_6ParamsE:
        .type           _ZN7cutlass13device_kernelINS_4gemm6kernel13GemmUniversalIN4cute5tupleIJiiiiEEENS1_10collective13CollectiveMmaINS1_35MainloopSm100TmaUmmaWarpSpecializedILi20ELi2ELi4ENS5_IJNS4_1CILi4EEENSA_ILi2EEENSA_ILi1EEEEEEEENS5_IJNSA_ILi256EEENSA_ILi64EEESH_EEEaNS5_IJlSD_lEEEaSJ_NS4_8TiledMMAINS4_8MMA_AtomIJNS4_21SM100_MMA_S8_2x1SM_SSIaaiLi256ELi64ELNS4_4UMMA5MajorE0ELSO_0ELNSN_8SaturateE0EEEEEENS4_6LayoutINS5_IJSD_SD_SD_EEENS5_IJNSA_ILi0EEESU_SU_EEEEENS5_IJNS4_10UnderscoreESX_SX_EEEEENS4_28SM100_TMA_2SM_LOAD_MULTICASTENS4_14ComposedLayoutINS4_7SwizzleILi2ELi4ELi3EEENS4_18smem_ptr_flag_bitsILi8EEENSS_INS5_IJNSA_ILi8EEESH_EEENS5_IJSH_SD_EEEEEEEvNS4_8identityES10_S1A_vS1B_EENS_8epilogue10collective18CollectiveEpilogueINS1D_23Sm100TmaWarpSpecializedILi1ELi1ELi64ELb0ELb0EEEJNS5_IJNSA_ILi128EEESH_SH_EEENS5_IJNSS_IS1I_SD_EENSS_ISH_SD_EEEEEaSJ_aSJ_NS1D_6fusion15FusionCallbacksIS1H_NS1N_17LinearCombinationIaiaiLNS_15FloatRoundStyleE2EEES1J_S1M_JEEENS4_5SM1004TMEM4LOAD26SM100_TMEM_LOAD_32dp32b64xENS4_13SM90_TMA_LOADES1A_NS4_39AutoVectorizingCopyWithAssumedAlignmentILi128EEENS4_14SM90_TMA_STOREES1A_S1Z_S1Z_EEEvvEEEEvNT_6ParamsE,@function
        .size           _ZN7cutlass13device_kernelINS_4gemm6kernel13GemmUniversalIN4cute5tupleIJiiiiEEENS1_10collective13CollectiveMmaINS1_35MainloopSm100TmaUmmaWarpSpecializedILi20ELi2ELi4ENS5_IJNS4_1CILi4EEENSA_ILi2EEENSA_ILi1EEEEEEEENS5_IJNSA_ILi256EEENSA_ILi64EEESH_EEEaNS5_IJlSD_lEEEaSJ_NS4_8TiledMMAINS4_8MMA_AtomIJNS4_21SM100_MMA_S8_2x1SM_SSIaaiLi256ELi64ELNS4_4UMMA5MajorE0ELSO_0ELNSN_8SaturateE0EEEEEENS4_6LayoutINS5_IJSD_SD_SD_EEENS5_IJNSA_ILi0EEESU_SU_EEEEENS5_IJNS4_10UnderscoreESX_SX_EEEEENS4_28SM100_TMA_2SM_LOAD_MULTICASTENS4_14ComposedLayoutINS4_7SwizzleILi2ELi4ELi3EEENS4_18smem_ptr_flag_bitsILi8EEENSS_INS5_IJNSA_ILi8EEESH_EEENS5_IJSH_SD_EEEEEEEvNS4_8identityES10_S1A_vS1B_EENS_8epilogue10collective18CollectiveEpilogueINS1D_23Sm100TmaWarpSpecializedILi1ELi1ELi64ELb0ELb0EEEJNS5_IJNSA_ILi128EEESH_SH_EEENS5_IJNSS_IS1I_SD_EENSS_ISH_SD_EEEEEaSJ_aSJ_NS1D_6fusion15FusionCallbacksIS1H_NS1N_17LinearCombinationIaiaiLNS_15FloatRoundStyleE2EEES1J_S1M_JEEENS4_5SM1004TMEM4LOAD26SM100_TMEM_LOAD_32dp32b64xENS4_13SM90_TMA_LOADES1A_NS4_39AutoVectorizingCopyWithAssumedAlignmentILi128EEENS4_14SM90_TMA_STOREES1A_S1Z_S1Z_EEEvvEEEEvNT_6ParamsE,(.L_x_198 - _ZN7cutlass13device_kernelINS_4gemm6kernel13GemmUniversalIN4cute5tupleIJiiiiEEENS1_10collective13CollectiveMmaINS1_35MainloopSm100TmaUmmaWarpSpecializedILi20ELi2ELi4ENS5_IJNS4_1CILi4EEENSA_ILi2EEENSA_ILi1EEEEEEEENS5_IJNSA_ILi256EEENSA_ILi64EEESH_EEEaNS5_IJlSD_lEEEaSJ_NS4_8TiledMMAINS4_8MMA_AtomIJNS4_21SM100_MMA_S8_2x1SM_SSIaaiLi256ELi64ELNS4_4UMMA5MajorE0ELSO_0ELNSN_8SaturateE0EEEEEENS4_6LayoutINS5_IJSD_SD_SD_EEENS5_IJNSA_ILi0EEESU_SU_EEEEENS5_IJNS4_10UnderscoreESX_SX_EEEEENS4_28SM100_TMA_2SM_LOAD_MULTICASTENS4_14ComposedLayoutINS4_7SwizzleILi2ELi4ELi3EEENS4_18smem_ptr_flag_bitsILi8EEENSS_INS5_IJNSA_ILi8EEESH_EEENS5_IJSH_SD_EEEEEEEvNS4_8identityES10_S1A_vS1B_EENS_8epilogue10collective18CollectiveEpilogueINS1D_23Sm100TmaWarpSpecializedILi1ELi1ELi64ELb0ELb0EEEJNS5_IJNSA_ILi128EEESH_SH_EEENS5_IJNSS_IS1I_SD_EENSS_ISH_SD_EEEEEaSJ_aSJ_NS1D_6fusion15FusionCallbacksIS1H_NS1N_17LinearCombinationIaiaiLNS_15FloatRoundStyleE2EEES1J_S1M_JEEENS4_5SM1004TMEM4LOAD26SM100_TMEM_LOAD_32dp32b64xENS4_13SM90_TMA_LOADES1A_NS4_39AutoVectorizingCopyWithAssumedAlignmentILi128EEENS4_14SM90_TMA_STOREES1A_S1Z_S1Z_EEEvvEEEEvNT_6ParamsE)
        .other          _ZN7cutlass13device_kernelINS_4gemm6kernel13GemmUniversalIN4cute5tupleIJiiiiEEENS1_10collective13CollectiveMmaINS1_35MainloopSm100TmaUmmaWarpSpecializedILi20ELi2ELi4ENS5_IJNS4_1CILi4EEENSA_ILi2EEENSA_ILi1EEEEEEEENS5_IJNSA_ILi256EEENSA_ILi64EEESH_EEEaNS5_IJlSD_lEEEaSJ_NS4_8TiledMMAINS4_8MMA_AtomIJNS4_21SM100_MMA_S8_2x1SM_SSIaaiLi256ELi64ELNS4_4UMMA5MajorE0ELSO_0ELNSN_8SaturateE0EEEEEENS4_6LayoutINS5_IJSD_SD_SD_EEENS5_IJNSA_ILi0EEESU_SU_EEEEENS5_IJNS4_10UnderscoreESX_SX_EEEEENS4_28SM100_TMA_2SM_LOAD_MULTICASTENS4_14ComposedLayoutINS4_7SwizzleILi2ELi4ELi3EEENS4_18smem_ptr_flag_bitsILi8EEENSS_INS5_IJNSA_ILi8EEESH_EEENS5_IJSH_SD_EEEEEEEvNS4_8identityES10_S1A_vS1B_EENS_8epilogue10collective18CollectiveEpilogueINS1D_23Sm100TmaWarpSpecializedILi1ELi1ELi64ELb0ELb0EEEJNS5_IJNSA_ILi128EEESH_SH_EEENS5_IJNSS_IS1I_SD_EENSS_ISH_SD_EEEEEaSJ_aSJ_NS1D_6fusion15FusionCallbacksIS1H_NS1N_17LinearCombinationIaiaiLNS_15FloatRoundStyleE2EEES1J_S1M_JEEENS4_5SM1004TMEM4LOAD26SM100_TMEM_LOAD_32dp32b64xENS4_13SM90_TMA_LOADES1A_NS4_39AutoVectorizingCopyWithAssumedAlignmentILi128EEENS4_14SM90_TMA_STOREES1A_S1Z_S1Z_EEEvvEEEEvNT_6ParamsE,@"STO_CUDA_ENTRY STV_DEFAULT"
_ZN7cutlass13device_kernelINS_4gemm6kernel13GemmUniversalIN4cute5tupleIJiiiiEEENS1_10collective13CollectiveMmaINS1_35MainloopSm100TmaUmmaWarpSpecializedILi20ELi2ELi4ENS5_IJNS4_1CILi4EEENSA_ILi2EEENSA_ILi1EEEEEEEENS5_IJNSA_ILi256EEENSA_ILi64EEESH_EEEaNS5_IJlSD_lEEEaSJ_NS4_8TiledMMAINS4_8MMA_AtomIJNS4_21SM100_MMA_S8_2x1SM_SSIaaiLi256ELi64ELNS4_4UMMA5MajorE0ELSO_0ELNSN_8SaturateE0EEEEEENS4_6LayoutINS5_IJSD_SD_SD_EEENS5_IJNSA_ILi0EEESU_SU_EEEEENS5_IJNS4_10UnderscoreESX_SX_EEEEENS4_28SM100_TMA_2SM_LOAD_MULTICASTENS4_14ComposedLayoutINS4_7SwizzleILi2ELi4ELi3EEENS4_18smem_ptr_flag_bitsILi8EEENSS_INS5_IJNSA_ILi8EEESH_EEENS5_IJSH_SD_EEEEEEEvNS4_8identityES10_S1A_vS1B_EENS_8epilogue10collective18CollectiveEpilogueINS1D_23Sm100TmaWarpSpecializedILi1ELi1ELi64ELb0ELb0EEEJNS5_IJNSA_ILi128EEESH_SH_EEENS5_IJNSS_IS1I_SD_EENSS_ISH_SD_EEEEEaSJ_aSJ_NS1D_6fusion15FusionCallbacksIS1H_NS1N_17LinearCombinationIaiaiLNS_15FloatRoundStyleE2EEES1J_S1M_JEEENS4_5SM1004TMEM4LOAD26SM100_TMEM_LOAD_32dp32b64xENS4_13SM90_TMA_LOADES1A_NS4_39AutoVectorizingCopyWithAssumedAlignmentILi128EEENS4_14SM90_TMA_STOREES1A_S1Z_S1Z_EEEvvEEEEvNT_6ParamsE:
[----:B------:R-:W1:Y:S01]  /*0000*/  LDC R1, c[0x0][0x37c] ;  /* 0x0000df00ff017b82 */ /* 0x000e620000000800 */
[----:B------:R-:W2:Y:S01]  /*0010*/  S2R R142, SR_TID.X ;  /* 0x00000000008e7919 */ /* 0x000ea20000002100 */
[----:B------:R-:W3:Y:S06]  /*0020*/  LDCU.64 UR6, c[0x0][0x890] ;  /* 0x00011200ff0677ac */ /* 0x000eec0008000a00 */
[----:B------:R-:W4:Y:S01]  /*0030*/  S2UR UR54, SR_CgaCtaId ;  /* 0x00000000003679c3 */ /* 0x000f220000008800 */
[----:B------:R-:W-:Y:S01]  /*0040*/  PRMT R147, RZ, 0x7610, R147 ;  /* 0x00007610ff937816 */ /* 0x000fe20000000093 */
[----:B------:R-:W1:Y:S01]  /*0050*/  LDCU.64 UR52, c[0x0][0x358] ;  /* 0x00006b00ff3477ac */ /* 0x000e620008000a00 */
[----:B------:R-:W-:-:S02]  /*0060*/  ELECT P0, URZ, PT ;  /* 0x0000000000ff782f */ /* 0x000fc40003800000 */
[----:B---3--:R-:W-:-:S04]  /*0070*/  ISETP.NE.U32.AND P1, PT, RZ, UR6, PT ;  /* 0x00000006ff007c0c */ /* 0x008fc8000bf25070 */
[----:B------:R-:W-:Y:S01]  /*0080*/  ISETP.NE.AND.EX P2, PT, RZ, UR7, PT, P1 ;  /* 0x00000007ff007c0c */ /* 0x000fe2000bf45310 */
[----:B----4-:R-:W-:Y:S02]  /*0090*/  ULOP3.LUT UR17, UR54, 0x1, URZ, 0xc0, !UPT ;  /* 0x0000000136117892 */ /* 0x010fe4000f8ec0ff */
[----:B------:R-:W-:Y:S01]  /*00a0*/  ULOP3.LUT UR16, UR54, 0x1, URZ, 0x3c, !UPT ;  /* 0x0000000136107892 */ /* 0x000fe2000f8e3cff */
[----:B--2---:R-:W-:-:S05]  /*00b0*/  SHF.R.U32.HI R148, RZ, 0x5, R142 ;  /* 0x00000005ff947819 */ /* 0x004fca000001168e */
[----:B------:R-:W2:Y:S02]  /*00c0*/  SHFL.IDX PT, R0, R148, RZ, 0x1f ;  /* 0x00001fff94007589 */ /* 0x000ea400000e0000 */
[----:B--2---:R-:W-:Y:S02]  /*00d0*/  R2UR UR11, R0 ;  /* 0x00000000000b72ca */ /* 0x004fe400000e0000 */
[----:B-1----:R-:W-:Y:S05]  /*00e0*/  @P2 BRA `(.L_x_0) ;  /* 0x00000000002c2947 */ /* 0x002fea0003800000 */
[----:B------:R-:W1:Y:S02]  /*00f0*/  LDCU.64 UR4, c[0x0][0x888] ;  /* 0x00011100ff0477ac */ /* 0x000e640008000a00 */
[----:B-1----:R-:W-:-:S04]  /*0100*/  UISETP.NE.U32.AND UP0, UPT, UR4, URZ, UPT ;  /* 0x000000ff0400728c */ /* 0x002fc8000bf05070 */
[----:B------:R-:W-:-:S09]  /*0110*/  UISETP.NE.AND.EX UP0, UPT, UR5, URZ, UPT, UP0 ;  /* 0x000000ff0500728c */ /* 0x000fd2000bf05300 */
[----:B------:R-:W-:Y:S05]  /*0120*/  BRA.U !UP0, `(.L_x_1) ;  /* 0x0000000108107547 */ /* 0x000fea000b800000 */
[----:B------:R-:W1:Y:S02]  /*0130*/  LDC.64 R72, c[0x0][0x888] ;  /* 0x00022200ff487b82 */ /* 0x000e640000000a00 */
[----:B-1----:R1:W5:Y:S01]  /*0140*/  LDG.E R72, desc[UR52][R72.64] ;  /* 0x0000003448487981 */ /* 0x002362000c1e1900 */
[----:B------:R-:W-:Y:S01]  /*0150*/  HFMA2 R147, -RZ, RZ, 0, 5.9604644775390625e-08 ;  /* 0x00000001ff937431 */ /* 0x000fe200000001ff */
[----:B------:R-:W-:Y:S05]  /*0160*/  BRA `(.L_x_0) ;  /* 0x00000000000c7947 */ /* 0x000fea0003800000 */
.L_x_1:
[----:B------:R-:W1:Y:S01]  /*0170*/  LDCU UR4, c[0x0][0x880] ;  /* 0x00011000ff0477ac */ /* 0x000e620008000800 */
[----:B------:R-:W-:Y:S01]  /*0180*/  HFMA2 R147, -RZ, RZ, 0, 5.9604644775390625e-08 ;  /* 0x00000001ff937431 */ /* 0x000fe200000001ff */
[----:B-1----:R-:W-:-:S07]  /*0190*/  MOV R72, UR4 ;  /* 0x0000000400487c02 */ /* 0x002fce0008000f00 */
.L_x_0:
[----:B------:R-:W2:Y:S02]  /*01a0*/  LDCU.64 UR4, c[0x0][0x8b0] ;  /* 0x00011600ff0477ac */ /* 0x000ea40008000a00 */
[----:B--2---:R-:W-:-:S04]  /*01b0*/  UISETP.NE.U32.AND UP0, UPT, UR4, URZ, UPT ;  /* 0x000000ff0400728c */ /* 0x004fc8000bf05070 */
[----:B------:R-:W-:-:S09]  /*01c0*/  UISETP.NE.AND.EX UP0, UPT, UR5, URZ, UPT, UP0 ;  /* 0x000000ff0500728c */ /* 0x000fd2000bf05300 */
[----:B------:R-:W-:Y:S05]  /*01d0*/  BRA.U UP0, `(.L_x_2) ;  /* 0x0000000100247547 */ /* 0x000fea000b800000 */
[----:B------:R-:W2:Y:S02]  /*01e0*/  LDCU.64 UR4, c[0x0][0x8a8] ;  /* 0x00011500ff0477ac */ /* 0x000ea40008000a00 */
[----:B--2---:R-:W-:-:S04]  /*01f0*/  UISETP.NE.U32.AND UP0, UPT, UR4, URZ, UPT ;  /* 0x000000ff0400728c */ /* 0x004fc8000bf05070 */
[----:B------:R-:W-:-:S09]  /*0200*/  UISETP.NE.AND.EX UP0, UPT, UR5, URZ, UPT, UP0 ;  /* 0x000000ff0500728c */ /* 0x000fd2000bf05300 */
[----:B------:R-:W-:Y:S05]  /*0210*/  BRA.U !UP0, `(.L_x_3) ;  /* 0x00000001080c7547 */ /* 0x000fea000b800000 */
[----:B------:R-:W2:Y:S02]  /*0220*/  LDC.64 R70, c[0x0][0x8a8] ;  /* 0x00022a00ff467b82 */ /* 0x000ea40000000a00 */
[----:B--2---:R2:W5:Y:S01]  /*0230*/  LDG.E R70, desc[UR52][R70.64] ;  /* 0x0000003446467981 */ /* 0x004562000c1e1900 */
[----:B------:R-:W-:Y:S05]  /*0240*/  BRA `(.L_x_2) ;  /* 0x0000000000087947 */ /* 0x000fea0003800000 */
.L_x_3:
[----:B------:R-:W2:Y:S02]  /*0250*/  LDCU UR4, c[0x0][0x8a0] ;  /* 0x00011400ff0477ac */ /* 0x000ea40008000800 */
[----:B--2---:R-:W-:Y:S02]  /*0260*/  MOV R70, UR4 ;  /* 0x0000000400467c02 */ /* 0x004fe40008000f00 */
.L_x_2:
[----:B------:R-:W-:Y:S01]  /*0270*/  IMAD.U32 R0, RZ, RZ, UR11 ;  /* 0x0000000bff007e24 */ /* 0x000fe2000f8e00ff */
[----:B------:R-:W-:Y:S04]  /*0280*/  BSSY.RECONVERGENT B0, `(.L_x_4) ;  /* 0x000000c000007945 */ /* 0x000fe80003800200 */
[C---:B------:R-:W-:Y:S02]  /*0290*/  ISETP.NE.OR P3, PT, R0.reuse, 0x1, !P0 ;  /* 0x000000010000780c */ /* 0x040fe40004765670 */
[----:B------:R-:W-:-:S11]  /*02a0*/  ISETP.NE.OR P2, PT, R0, 0x3, !P0 ;  /* 0x000000030000780c */ /* 0x000fd60004745670 */
[----:B------:R-:W-:Y:S05]  /*02b0*/  @P3 BRA `(.L_x_5) ;  /* 0x0000000000203947 */ /* 0x000fea0003800000 */
[----:B------:R-:W3:Y:S02]  /*02c0*/  LDCU.64 UR4, c[0x0][0x348] ;  /* 0x00006900ff0477ac */ /* 0x000ee40008000a00 */
[----:B---3--:R-:W-:Y:S02]  /*02d0*/  UIADD3 UR8, UP1, UPT, UR4, 0x80, URZ ;  /* 0x0000008004087890 */ /* 0x008fe4000ff3e0ff */
[----:B------:R-:W-:Y:S02]  /*02e0*/  UIADD3 UR4, UP0, UPT, UR4, 0x180, URZ ;  /* 0x0000018004047890 */ /* 0x000fe4000ff1e0ff */
[----:B------:R-:W-:Y:S02]  /*02f0*/  UIADD3.X UR9, UPT, UPT, URZ, UR5, URZ, UP1, !UPT ;  /* 0x00000005ff097290 */ /* 0x000fe40008ffe4ff */
[----:B------:R-:W-:-:S07]  /*0300*/  UIADD3.X UR5, UPT, UPT, URZ, UR5, URZ, UP0, !UPT ;  /* 0x00000005ff057290 */ /* 0x000fce00087fe4ff */
[----:B------:R3:W-:Y:S02]  /*0310*/  UTMACCTL.PF [UR8] ;  /* 0x00000000080079b9 */ /* 0x0007e40008040000 */
[----:B------:R3:W-:Y:S02]  /*0320*/  UTMACCTL.PF [UR4] ;  /* 0x00000000040079b9 */ /* 0x0007e40008040000 */
[----:B---3--:R-:W-:Y:S01]  /*0330*/  NOP ;  /* 0x0000000000007918 */ /* 0x008fe20000000000 */
.L_x_5:
[----:B------:R-:W-:Y:S05]  /*0340*/  BSYNC.RECONVERGENT B0 ;  /* 0x0000000000007941 */ /* 0x000fea0003800200 */
.L_x_4:
[----:B------:R-:W-:Y:S04]  /*0350*/  BSSY.RECONVERGENT B0, `(.L_x_6) ;  /* 0x000000a000007945 */ /* 0x000fe80003800200 */
        /* <DEDUP_REMOVED lines=9> */
.L_x_7:
[----:B------:R-:W-:Y:S05]  /*03f0*/  BSYNC.RECONVERGENT B0 ;  /* 0x0000000000007941 */ /* 0x000fea0003800200 */
.L_x_6:
[----:B------:R-:W3:Y:S01]  /*0400*/  LDCU.64 UR4, c[0x0][0x888] ;  /* 0x00011100ff0477ac */ /* 0x000ee20008000a00 */
[----:B------:R-:W-:Y:S01]  /*0410*/  ISETP.NE.AND.EX P1, PT, RZ, UR7, PT, P1 ;  /* 0x00000007ff007c0c */ /* 0x000fe2000bf25310 */
[----:B------:R-:W-:Y:S01]  /*0420*/  UPLOP3.LUT UP5, UPT, UPT, UPT, UPT, 0x80, 0x8 ;  /* 0x000000000008789c */ /* 0x000fe20003faf070 */
[----:B---3--:R-:W-:-:S04]  /*0430*/  ISETP.NE.U32.AND P2, PT, RZ, UR4, PT ;  /* 0x00000004ff007c0c */ /* 0x008fc8000bf45070 */
[----:B------:R-:W-:-:S13]  /*0440*/  ISETP.NE.AND.EX P2, PT, RZ, UR5, PT, P2 ;  /* 0x00000005ff007c0c */ /* 0x000fda000bf45320 */
[----:B------:R-:W-:Y:S05]  /*0450*/  @P2 BRA P1, `(.L_x_8) ;  /* 0x0000000000282947 */ /* 0x000fea0000800000 */
[----:B-----5:R-:W-:Y:S01]  /*0460*/  R2UR UR8, R72 ;  /* 0x00000000480872ca */ /* 0x020fe200000e0000 */
[----:B------:R-:W-:Y:S02]  /*0470*/  UISETP.NE.U32.AND UP0, UPT, UR6, URZ, UPT ;  /* 0x000000ff0600728c */ /* 0x000fe4000bf05070 */
[----:B------:R-:W-:Y:S02]  /*0480*/  UISETP.NE.U32.AND UP1, UPT, UR4, URZ, UPT ;  /* 0x000000ff0400728c */ /* 0x000fe4000bf25070 */
[----:B------:R-:W-:Y:S02]  /*0490*/  UISETP.NE.AND.EX UP2, UPT, UR7, URZ, UPT, UP0 ;  /* 0x000000ff0700728c */ /* 0x000fe4000bf45300 */
[----:B------:R-:W-:-:S04]  /*04a0*/  UISETP.NE.AND.EX UP0, UPT, UR5, URZ, UPT, UP1 ;  /* 0x000000ff0500728c */ /* 0x000fc8000bf05310 */
[----:B------:R-:W-:Y:S02]  /*04b0*/  USEL UR4, URZ, 0xffffffff, UP0 ;  /* 0xffffffffff047887 */ /* 0x000fe40008000000 */
[----:B------:R-:W-:-:S04]  /*04c0*/  UISETP.NE.AND UP1, UPT, UR8, URZ, UPT ;  /* 0x000000ff0800728c */ /* 0x000fc8000bf25270 */
[----:B------:R-:W-:-:S04]  /*04d0*/  @!UP2 USEL UR4, URZ, 0xffffffff, UP1 ;  /* 0xffffffffff04a887 */ /* 0x000fc80008800000 */
[----:B------:R-:W-:-:S04]  /*04e0*/  ULOP3.LUT UR4, UR4, 0x1, URZ, 0xc0, !UPT ;  /* 0x0000000104047892 */ /* 0x000fc8000f8ec0ff */
[----:B------:R-:W-:-:S11]  /*04f0*/  UISETP.NE.U32.AND UP5, UPT, UR4, 0x1, UPT ;  /* 0x000000010400788c */ /* 0x000fd6000bfa5070 */
.L_x_8:
[----:B------:R-:W3:Y:S01]  /*0500*/  SHFL.IDX PT, R0, R148, RZ, 0x1f ;  /* 0x00001fff94007589 */ /* 0x000ee200000e0000 */
[----:B------:R-:W-:-:S04]  /*0510*/  UISETP.NE.AND UP0, UPT, UR11, 0x2, UPT ;  /* 0x000000020b00788c */ /* 0x000fc8000bf05270 */
[----:B------:R-:W-:Y:S02]  /*0520*/  UISETP.EQ.AND UP1, UPT, UR17, URZ, !UP0 ;  /* 0x000000ff1100728c */ /* 0x000fe4000c722270 */
[----:B------:R-:W-:-:S04]  /*0530*/  USEL UR26, URZ, 0x1, UP0 ;  /* 0x00000001ff1a7887 */ /* 0x000fc80008000000 */
[----:B------:R-:W-:Y:S02]  /*0540*/  PLOP3.LUT P3, PT, P0, PT, UP1, 0x80, 0x8 ;  /* 0x000000000008781c */ /* 0x000fe4000076f018 */
[----:B---3--:R-:W-:-:S13]  /*0550*/  ISETP.NE.AND P1, PT, R0, RZ, PT ;  /* 0x000000ff0000720c */ /* 0x008fda0003f25270 */
[----:B------:R-:W-:Y:S05]  /*0560*/  @P1 BRA `(.L_x_9) ;  /* 0x0000000000e01947 */ /* 0x000fea0003800000 */
[----:B------:R-:W-:Y:S01]  /*0570*/  ELECT P1, URZ, PT ;  /* 0x0000000000ff782f */ /* 0x000fe20003820000 */
[----:B------:R-:W-:-:S12]  /*0580*/  BSSY.RECONVERGENT B0, `(.L_x_9) ;  /* 0x0000036000007945 */ /* 0x000fd80003800200 */
[----:B------:R-:W-:Y:S05]  /*0590*/  @!P1 BRA `(.L_x_10) ;  /* 0x0000000000d09947 */ /* 0x000fea0003800000 */
[----:B------:R-:W-:Y:S01]  /*05a0*/  UMOV UR6, 0x400 ;  /* 0x0000040000067882 */ /* 0x000fe20000000000 */
[----:B------:R-:W-:Y:S01]  /*05b0*/  UMOV UR5, 0x1 ;  /* 0x0000000100057882 */ /* 0x000fe20000000000 */
[----:B------:R-:W-:Y:S01]  /*05c0*/  UMOV UR4, 0x3 ;  /* 0x0000000300047882 */ /* 0x000fe20000000000 */
[----:B------:R-:W-:Y:S02]  /*05d0*/  ULEA UR6, UR54, UR6, 0x18 ;  /* 0x0000000636067291 */ /* 0x000fe4000f8ec0ff */
[----:B------:R-:W-:-:S04]  /*05e0*/  UIADD3 UR8, UPT, UPT, -UR5, 0x100000, URZ ;  /* 0x0010000005087890 */ /* 0x000fc8000fffe1ff */
[----:B------:R-:W-:Y:S02]  /*05f0*/  USHF.L.U32 UR9, UR8, 0xb, URZ ;  /* 0x0000000b08097899 */ /* 0x000fe400080006ff */
[----:B------:R-:W-:Y:S02]  /*0600*/  USHF.L.U32 UR8, UR8, 0x1, URZ ;  /* 0x0000000108087899 */ /* 0x000fe400080006ff */
[----:B------:R-:W-:-:S04]  /*0610*/  UIADD3 UR4, UPT, UPT, -UR4, 0x100000, URZ ;  /* 0x0010000004047890 */ /* 0x000fc8000fffe1ff */
[----:B------:R-:W-:Y:S02]  /*0620*/  USHF.L.U32 UR5, UR4, 0xb, URZ ;  /* 0x0000000b04057899 */ /* 0x000fe400080006ff */
[----:B------:R-:W-:Y:S01]  /*0630*/  USHF.L.U32 UR4, UR4, 0x1, URZ ;  /* 0x0000000104047899 */ /* 0x000fe200080006ff */
[----:B------:R-:W3:Y:S03]  /*0640*/  FENCE.VIEW.ASYNC.S ;  /* 0x00000000000073c6 */ /* 0x000ee60000000000 */
[----:B---3--:R3:W4:Y:S08]  /*0650*/  SYNCS.EXCH.64 URZ, [UR6], UR8 ;  /* 0x0000000806ff75b2 */ /* 0x0087300008000100 */
[----:B------:R3:W1:Y:S01]  /*0660*/  SYNCS.EXCH.64 URZ, [UR6+0xa0], UR4 ;  /* 0x0000a00406ff75b2 */ /* 0x0006620008000100 */
        /* <DEDUP_REMOVED lines=37> */
[----:B------:R3:W1:Y:S02]  /*08c0*/  SYNCS.EXCH.64 URZ, [UR6+0x138], UR4 ;  /* 0x0001380406ff75b2 */ /* 0x0006640008000100 */
[----:B---34-:R-:W-:Y:S01]  /*08d0*/  NOP ;  /* 0x0000000000007918 */ /* 0x018fe20000000000 */
.L_x_10:
[----:B------:R-:W-:Y:S05]  /*08e0*/  BSYNC.RECONVERGENT B0 ;  /* 0x0000000000007941 */ /* 0x000fea0003800200 */
.L_x_9:
[----:B------:R-:W3:Y:S01]  /*08f0*/  SHFL.IDX PT, R0, R148, RZ, 0x1f ;  /* 0x00001fff94007589 */ /* 0x000ee200000e0000 */
[----:B------:R-:W-:Y:S01]  /*0900*/  NOP ;  /* 0x0000000000007918 */ /* 0x000fe20000000000 */
[----:B---3--:R-:W-:-:S13]  /*0910*/  ISETP.NE.AND P1, PT, R0, 0x1, PT ;  /* 0x000000010000780c */ /* 0x008fda0003f25270 */
[----:B------:R-:W-:Y:S05]  /*0920*/  @P1 BRA `(.L_x_11) ;  /* 0x00000000003c1947 */ /* 0x000fea0003800000 */
        /* <DEDUP_REMOVED lines=10> */
[----:B------:R-:W-:Y:S01]  /*09d0*/  ELECT P1, URZ, PT ;  /* 0x0000000000ff782f */ /* 0x000fe20003820000 */
[----:B------:R-:W3:Y:S02]  /*09e0*/  FENCE.VIEW.ASYNC.S ;  /* 0x00000000000073c6 */ /* 0x000ee40000000000 */
[----:B---3--:R3:W4:Y:S08]  /*09f0*/  SYNCS.EXCH.64 URZ, [UR6+0x140], UR8 ;  /* 0x0001400806ff75b2 */ /* 0x0087300008000100 */
[----:B------:R3:W1:Y:S01]  /*0a00*/  SYNCS.EXCH.64 URZ, [UR6+0x148], UR4 ;  /* 0x0001480406ff75b2 */ /* 0x0006620008000100 */
[----:B------:R-:W-:Y:S01]  /*0a10*/  NOP ;  /* 0x0000000000007918 */ /* 0x000fe20000000000 */
.L_x_11:
[----:B------:R-:W2:Y:S01]  /*0a20*/  SHFL.IDX PT, R0, R148, RZ, 0x1f ;  /* 0x00001fff94007589 */ /* 0x000ea200000e0000 */
[----:B------:R-:W-:Y:S01]  /*0a30*/  NOP ;  /* 0x0000000000007918 */ /* 0x000fe20000000000 */
[----:B--2---:R-:W-:-:S13]  /*0a40*/  ISETP.NE.AND P1, PT, R0, 0x3, PT ;  /* 0x000000030000780c */ /* 0x004fda0003f25270 */
[----:B------:R-:W-:Y:S05]  /*0a50*/  @P1 BRA `(.L_x_12) ;  /* 0x00000000002c1947 */ /* 0x000fea0003800000 */
[----:B---3--:R-:W-:Y:S01]  /*0a60*/  UMOV UR5, 0x400 ;  /* 0x0000040000057882 */ /* 0x008fe20000000000 */
[----:B------:R-:W-:Y:S01]  /*0a70*/  UMOV UR4, 0x20 ;  /* 0x0000002000047882 */ /* 0x000fe20000000000 */
[----:B------:R-:W-:Y:S02]  /*0a80*/  ULEA UR5, UR54, UR5, 0x18 ;  /* 0x0000000536057291 */ /* 0x000fe4000f8ec0ff */
[----:B------:R-:W-:-:S04]  /*0a90*/  UIADD3 UR6, UPT, UPT, -UR4, 0x100000, URZ ;  /* 0x0010000004067890 */ /* 0x000fc8000fffe1ff */
[----:B------:R-:W-:Y:S02]  /*0aa0*/  USHF.L.U32 UR7, UR6, 0xb, URZ ;  /* 0x0000000b06077899 */ /* 0x000fe400080006ff */
[----:B------:R-:W-:Y:S01]  /*0ab0*/  USHF.L.U32 UR6, UR6, 0x1, URZ ;  /* 0x0000000106067899 */ /* 0x000fe200080006ff */
[----:B------:R-:W-:Y:S01]  /*0ac0*/  ELECT P1, URZ, PT ;  /* 0x0000000000ff782f */ /* 0x000fe20003820000 */
[----:B------:R-:W2:Y:S10]  /*0ad0*/  FENCE.VIEW.ASYNC.S ;  /* 0x00000000000073c6 */ /* 0x000eb40000000000 */
[----:B--2---:R2:W3:Y:S01]  /*0ae0*/  SYNCS.EXCH.64 URZ, [UR5+0x150], UR6 ;  /* 0x0001500605ff75b2 */ /* 0x0044e20008000100 */
[----:B------:R2:W1:Y:S01]  /*0af0*/  SYNCS.EXCH.64 URZ, [UR5+0x158], UR6 ;  /* 0x0001580605ff75b2 */ /* 0x0004620008000100 */
[----:B------:R-:W-:Y:S01]  /*0b00*/  NOP ;  /* 0x0000000000007918 */ /* 0x000fe20000000000 */
.L_x_12:
[----:B------:R-:W4:Y:S01]  /*0b10*/  SHFL.IDX PT, R0, R148, RZ, 0x1f ;  /* 0x00001fff94007589 */ /* 0x000f2200000e0000 */
[----:B------:R-:W-:Y:S01]  /*0b20*/  NOP ;  /* 0x0000000000007918 */ /* 0x000fe20000000000 */
[----:B----4-:R-:W-:-:S13]  /*0b30*/  ISETP.NE.AND P1, PT, R0, 0x4, PT ;  /* 0x000000040000780c */ /* 0x010fda0003f25270 */
[----:B------:R-:W-:Y:S05]  /*0b40*/  @P1 BRA `(.L_x_13) ;  /* 0x0000000000481947 */ /* 0x000fea0003800000 */
[----:B--23--:R-:W-:Y:S01]  /*0b50*/  UMOV UR6, 0x720 ;  /* 0x0000072000067882 */ /* 0x00cfe20000000000 */
[----:B------:R-:W-:Y:S01]  /*0b60*/  UMOV UR5, 0x400 ;  /* 0x0000040000057882 */ /* 0x000fe20000000000 */
[----:B------:R-:W-:Y:S01]  /*0b70*/  USEL UR6, UR6, 0x620, UP5 ;  /* 0x0000062006067887 */ /* 0x000fe2000a800000 */
        /* <DEDUP_REMOVED lines=9> */
[----:B------:R-:W2:Y:S02]  /*0c10*/  FENCE.VIEW.ASYNC.S ;  /* 0x00000000000073c6 */ /* 0x000ea40000000000 */
[----:B--2---:R4:W2:Y:S08]  /*0c20*/  SYNCS.EXCH.64 URZ, [UR5+0x160], UR8 ;  /* 0x0001600805ff75b2 */ /* 0x0048b00008000100 */
[----:B------:R4:W3:Y:S01]  /*0c30*/  SYNCS.EXCH.64 URZ, [UR5+0x170], UR6 ;  /* 0x0001700605ff75b2 */ /* 0x0008e20008000100 */
[----:B------:R4:W1:Y:S01]  /*0c40*/  SYNCS.EXCH.64 URZ, [UR5+0x168], UR8 ;  /* 0x0001680805ff75b2 */ /* 0x0008620008000100 */
[----:B------:R4:W1:Y:S02]  /*0c50*/  SYNCS.EXCH.64 URZ, [UR5+0x178], UR6 ;  /* 0x0001780605ff75b2 */ /* 0x0008640008000100 */
[----:B----4-:R-:W-:Y:S01]  /*0c60*/  NOP ;  /* 0x0000000000007918 */ /* 0x010fe20000000000 */
.L_x_13:
[----:B------:R-:W4:Y:S01]  /*0c70*/  SHFL.IDX PT, R0, R148, RZ, 0x1f ;  /* 0x00001fff94007589 */ /* 0x000f2200000e0000 */
[----:B------:R-:W-:Y:S01]  /*0c80*/  NOP ;  /* 0x0000000000007918 */ /* 0x000fe20000000000 */
[----:B----4-:R-:W-:-:S13]  /*0c90*/  ISETP.NE.AND P1, PT, R0, 0x5, PT ;  /* 0x000000050000780c */ /* 0x010fda0003f25270 */
[----:B------:R-:W-:Y:S05]  /*0ca0*/  @P1 BRA `(.L_x_14) ;  /* 0x0000000000541947 */ /* 0x000fea0003800000 */
[----:B--23--:R-:W-:Y:S01]  /*0cb0*/  UMOV UR6, 0x400 ;  /* 0x0000040000067882 */ /* 0x00cfe20000000000 */
        /* <DEDUP_REMOVED lines=14> */
[----:B------:R4:W1:Y:S01]  /*0da0*/  SYNCS.EXCH.64 URZ, [UR6+0x1a8], UR4 ;  /* 0x0001a80406ff75b2 */ /* 0x0008620008000100 */
[----:B------:R4:W1:Y:S01]  /*0db0*/  SYNCS.EXCH.64 URZ, [UR6+0x190], UR8 ;  /* 0x0001900806ff75b2 */ /* 0x0008620008000100 */
[----:B------:R4:W1:Y:S01]  /*0dc0*/  SYNCS.EXCH.64 URZ, [UR6+0x1b0], UR4 ;  /* 0x0001b00406ff75b2 */ /* 0x0008620008000100 */
[----:B------:R4:W1:Y:S01]  /*0dd0*/  SYNCS.EXCH.64 URZ, [UR6+0x198], UR8 ;  /* 0x0001980806ff75b2 */ /* 0x0008620008000100 */
[----:B------:R4:W1:Y:S02]  /*0de0*/  SYNCS.EXCH.64 URZ, [UR6+0x1b8], UR4 ;  /* 0x0001b80406ff75b2 */ /* 0x0008640008000100 */
[----:B----4-:R-:W-:Y:S01]  /*0df0*/  NOP ;  /* 0x0000000000007918 */ /* 0x010fe20000000000 */
.L_x_14:
[----:B------:R-:W4:Y:S01]  /*0e00*/  SHFL.IDX PT, R0, R148, RZ, 0x1f ;  /* 0x00001fff94007589 */ /* 0x000f2200000e0000 */
[----:B------:R-:W-:Y:S01]  /*0e10*/  ISETP.NE.OR P0, PT, RZ, UR11, !P0 ;  /* 0x0000000bff007c0c */ /* 0x000fe2000c705670 */
[----:B------:R-:W-:Y:S01]  /*0e20*/  NOP ;  /* 0x0000000000007918 */ /* 0x000fe20000000000 */
[----:B----4-:R-:W-:-:S13]  /*0e30*/  ISETP.NE.AND P1, PT, R0, 0x3, PT ;  /* 0x000000030000780c */ /* 0x010fda0003f25270 */
[----:B------:R-:W-:Y:S05]  /*0e40*/  @P1 BRA `(.L_x_15) ;  /* 0x0000000000341947 */ /* 0x000fea0003800000 */
[----:B--23--:R-:W-:Y:S01]  /*0e50*/  UMOV UR5, 0x400 ;  /* 0x0000040000057882 */ /* 0x00cfe20000000000 */
[----:B------:R-:W-:Y:S01]  /*0e60*/  UMOV UR4, 0x20 ;  /* 0x0000002000047882 */ /* 0x000fe20000000000 */
[----:B------:R-:W-:Y:S02]  /*0e70*/  ULEA UR5, UR54, UR5, 0x18 ;  /* 0x0000000536057291 */ /* 0x000fe4000f8ec0ff */
[----:B------:R-:W-:-:S04]  /*0e80*/  UIADD3 UR6, UPT, UPT, -UR4, 0x100000, URZ ;  /* 0x0010000004067890 */ /* 0x000fc8000fffe1ff */
[----:B------:R-:W-:Y:S02]  /*0e90*/  USHF.L.U32 UR7, UR6, 0xb, URZ ;  /* 0x0000000b06077899 */ /* 0x000fe400080006ff */
[----:B------:R-:W-:Y:S01]  /*0ea0*/  USHF.L.U32 UR6, UR6, 0x1, URZ ;  /* 0x0000000106067899 */ /* 0x000fe200080006ff */
[----:B------:R-:W-:Y:S01]  /*0eb0*/  ELECT P1, URZ, PT ;  /* 0x0000000000ff782f */ /* 0x000fe20003820000 */
[----:B------:R-:W2:Y:S10]  /*0ec0*/  FENCE.VIEW.ASYNC.S ;  /* 0x00000000000073c6 */ /* 0x000eb40000000000 */
[----:B--2---:R4:W2:Y:S01]  /*0ed0*/  SYNCS.EXCH.64 URZ, [UR5+0x1c0], UR6 ;  /* 0x0001c00605ff75b2 */ /* 0x0048a20008000100 */
[----:B------:R4:W3:Y:S01]  /*0ee0*/  SYNCS.EXCH.64 URZ, [UR5+0x1d0], UR6 ;  /* 0x0001d00605ff75b2 */ /* 0x0008e20008000100 */
[----:B------:R4:W1:Y:S01]  /*0ef0*/  SYNCS.EXCH.64 URZ, [UR5+0x1c8], UR6 ;  /* 0x0001c80605ff75b2 */ /* 0x0008620008000100 */
[----:B------:R4:W1:Y:S02]  /*0f00*/  SYNCS.EXCH.64 URZ, [UR5+0x1d8], UR6 ;  /* 0x0001d80605ff75b2 */ /* 0x0008640008000100 */
[----:B----4-:R-:W-:Y:S01]  /*0f10*/  NOP ;  /* 0x0000000000007918 */ /* 0x010fe20000000000 */
.L_x_15:
[----:B------:R-:W4:Y:S01]  /*0f20*/  LDCU UR12, c[0x0][0x36c] ;  /* 0x00006d80ff0c77ac */ /* 0x000f220008000800 */
[----:B------:R-:W-:Y:S01]  /*0f30*/  LOP3.LUT R0, R142, 0x1f, RZ, 0xc0, !PT ;  /* 0x0000001f8e007812 */ /* 0x000fe200078ec0ff */
[----:B------:R-:W-:Y:S01]  /*0f40*/  NOP ;  /* 0x0000000000007918 */ /* 0x000fe20000000000 */
[----:B------:R-:W-:Y:S01]  /*0f50*/  VOTEU.ALL UP0, P0 ;  /* 0x0000000000ff7886 */ /* 0x000fe20000000000 */
[----:B--23--:R-:W-:Y:S01]  /*0f60*/  UMOV UR6, 0x20 ;  /* 0x0000002000067882 */ /* 0x00cfe20000000000 */
[----:B------:R-:W-:-:S03]  /*0f70*/  UISETP.NE.AND UP6, UPT, UR11, URZ, UPT ;  /* 0x000000ff0b00728c */ /* 0x000fc6000bfc5270 */
[----:B------:R-:W-:Y:S01]  /*0f80*/  @!UP0 UMOV UR4, 0x400 ;  /* 0x0000040000048882 */ /* 0x000fe20000000000 */
[----:B------:R-:W-:-:S04]  /*0f90*/  @!UP0 UIADD3 UR6, UPT, UPT, -UR6, 0x100000, URZ ;  /* 0x0010000006068890 */ /* 0x000fc8000fffe1ff */
[----:B------:R-:W-:Y:S02]  /*0fa0*/  @!UP0 USHF.L.U32 UR7, UR6, 0xb, URZ ;  /* 0x0000000b06078899 */ /* 0x000fe400080006ff */
[----:B------:R-:W-:Y:S02]  /*0fb0*/  @!UP0 USHF.L.U32 UR6, UR6, 0x1, URZ ;  /* 0x0000000106068899 */ /* 0x000fe400080006ff */
[----:B------:R-:W-:Y:S01]  /*0fc0*/  @!UP0 ULEA UR4, UR54, UR4, 0x18 ;  /* 0x0000000436048291 */ /* 0x000fe2000f8ec0ff */
[----:B------:R-:W-:Y:S01]  /*0fd0*/  VOTEU.ALL UP0, P0 ;  /* 0x0000000000ff7886 */ /* 0x000fe20000000000 */
[----:B----4-:R-:W-:Y:S01]  /*0fe0*/  UISETP.EQ.U32.AND UP1, UPT, UR12, 0x1, UPT ;  /* 0x000000010c00788c */ /* 0x010fe2000bf22070 */
[----:B------:R-:W2:Y:S09]  /*0ff0*/  FENCE.VIEW.ASYNC.S ;  /* 0x00000000000073c6 */ /* 0x000eb20000000000 */
[----:B--2---:R2:W3:Y:S02]  /*1000*/  @!UP0 SYNCS.EXCH.64 URZ, [UR4+0x1e0], UR6 ;  /* 0x0001e00604ff85b2 */ /* 0x0044e40008000100 */
[----:B--2---:R-:W-:Y:S01]  /*1010*/  UP2UR UR4, UPR, URZ, 0x2 ;  /* 0x00000002ff047883 */ /* 0x004fe20008000000 */
[----:B------:R-:W-:Y:S11]  /*1020*/  BRA.U !UP1, `(.L_x_16) ;  /* 0x0000000109087547 */ /* 0x000ff6000b800000 */
[----:B-1-3--:R-:W-:Y:S01]  /*1030*/  UCGABAR_ARV ;  /* 0x00000000000079c7 */ /* 0x00afe20008000000 */
[----:B------:R-:W-:Y:S05]  /*1040*/  BRA `(.L_x_17) ;  /* 0x0000000000047947 */ /* 0x000fea0003800000 */
.L_x_16:
[----:B-1-3--:R-:W-:Y:S01]  /*1050*/  NOP ;  /* 0x0000000000007918 */ /* 0x00afe20000000000 */
.L_x_17:
[----:B------:R-:W1:Y:S01]  /*1060*/  S2UR UR10, SR_CTAID.X ;  /* 0x00000000000a79c3 */ /* 0x000e620000002500 */
[----:B------:R-:W-:-:S05]  /*1070*/  CS2R.32 R3, SR_CgaSize ;  /* 0x0000000000037805 */ /* 0x000fca0000008a00 */
[----:B------:R-:W-:-:S05]  /*1080*/  IMAD R3, R3, -0xa0, RZ ;  /* 0xffffff6003037824 */ /* 0x000fca00078e02ff */
[----:B------:R-:W-:-:S14]  /*1090*/  R2UR UR5, R3 ;  /* 0x00000000030572ca */ /* 0x000fdc00000e0000 */
[----:B------:R-:W2:Y:S01]  /*10a0*/  LDCU UR5, c[0x0][UR5+0x2b0] ;  /* 0x00005600050577ac */ /* 0x000ea20008000800 */
[----:B------:R-:W-:-:S05]  /*10b0*/  CS2R.32 R3, SR_CgaSize ;  /* 0x0000000000037805 */ /* 0x000fca0000008a00 */
[----:B------:R-:W-:-:S05]  /*10c0*/  IMAD R3, R3, -0xa0, RZ ;  /* 0xffffff6003037824 */ /* 0x000fca00078e02ff */
[----:B------:R-:W-:-:S14]  /*10d0*/  R2UR UR4, R3 ;  /* 0x00000000030472ca */ /* 0x000fdc00000e0000 */
[----:B------:R-:W3:Y:S01]  /*10e0*/  LDCU UR4, c[0x0][UR4+0x2b4] ;  /* 0x00005680040477ac */ /* 0x000ee20008000800 */
[----:B------:R-:W4:Y:S01]  /*10f0*/  S2UR UR51, SR_CTAID.Y ;  /* 0x00000000003379c3 */ /* 0x000f220000002600 */
[----:B------:R-:W-:-:S05]  /*1100*/  CS2R.32 R3, SR_CgaSize ;  /* 0x0000000000037805 */ /* 0x000fca0000008a00 */
[----:B------:R-:W-:-:S05]  /*1110*/  IMAD R3, R3, -0xa0, RZ ;  /* 0xffffff6003037824 */ /* 0x000fca00078e02ff */
[----:B------:R-:W-:-:S14]  /*1120*/  R2UR UR7, R3 ;  /* 0x00000000030772ca */ /* 0x000fdc00000e0000 */
[----:B------:R-:W3:Y:S01]  /*1130*/  LDCU UR7, c[0x0][UR7+0x2a0] ;  /* 0x00005400070777ac */ /* 0x000ee20008000800 */
[----:B------:R-:W-:-:S05]  /*1140*/  CS2R.32 R3, SR_CgaSize ;  /* 0x0000000000037805 */ /* 0x000fca0000008a00 */
[----:B------:R-:W-:-:S05]  /*1150*/  IMAD R3, R3, -0xa0, RZ ;  /* 0xffffff6003037824 */ /* 0x000fca00078e02ff */
[----:B------:R-:W-:-:S14]  /*1160*/  R2UR UR6, R3 ;  /* 0x00000000030672ca */ /* 0x000fdc00000e0000 */
[----:B------:R-:W3:Y:S01]  /*1170*/  LDCU UR6, c[0x0][UR6+0x2a4] ;  /* 0x00005480060677ac */ /* 0x000ee20008000800 */
[----:B------:R-:W-:Y:S02]  /*1180*/  USHF.R.U32.HI UR43, URZ, 0x1, UR54 ;  /* 0x00000001ff2b7899 */ /* 0x000fe40008011636 */
[----:B------:R-:W-:Y:S02]  /*1190*/  USHF.R.U32.HI UR42, URZ, 0x2, UR54 ;  /* 0x00000002ff2a7899 */ /* 0x000fe40008011636 */
[----:B------:R-:W-:Y:S02]  /*11a0*/  USHF.L.U32 UR21, UR54, 0xa, URZ ;  /* 0x0000000a36157899 */ /* 0x000fe400080006ff */
[----:B------:R-:W-:Y:S01]  /*11b0*/  USHF.L.U32 UR15, UR54, 0x9, URZ ;  /* 0x00000009360f7899 */ /* 0x000fe200080006ff */
[----:B-1----:R-:W-:Y:S01]  /*11c0*/  I2FP.F32.U32 R3, UR10 ;  /* 0x0000000a00037c45 */ /* 0x002fe20008201000 */
[----:B------:R-:W1:Y:S04]  /*11d0*/  LDCU UR19, c[0x0][0xb24] ;  /* 0x00016480ff1377ac */ /* 0x000e680008000800 */
[----:B--2---:R-:W-:Y:S01]  /*11e0*/  FMUL R3, R3, UR5 ;  /* 0x0000000503037c20 */ /* 0x004fe20008400000 */
[----:B------:R-:W-:Y:S01]  /*11f0*/  ULOP3.LUT UR5, UR54, 0x3, URZ, 0xc0, !UPT ;  /* 0x0000000336057892 */ /* 0x000fe2000f8ec0ff */
[----:B----4-:R-:W-:Y:S01]  /*1200*/  I2FP.F32.U32 R2, UR51 ;  /* 0x0000003300027c45 */ /* 0x010fe20008201000 */
[----:B------:R-:W2:Y:S03]  /*1210*/  LDCU UR37, c[0x0][0xb24] ;  /* 0x00016480ff2577ac */ /* 0x000ea60008000800 */
[----:B------:R-:W4:Y:S01]  /*1220*/  F2I.U32.TRUNC.NTZ R3, R3 ;  /* 0x0000000300037305 */ /* 0x000f22000020f000 */
[----:B---3--:R-:W-:Y:S01]  /*1230*/  FMUL R2, R2, UR4 ;  /* 0x0000000402027c20 */ /* 0x008fe20008400000 */
[----:B------:R-:W-:-:S02]  /*1240*/  ULOP3.LUT UR4, UR17, 0x4, UR54, 0xf8, !UPT ;  /* 0x0000000411047892 */ /* 0x000fc4000f8ef836 */
[----:B------:R-:W-:Y:S02]  /*1250*/  UISETP.GT.U32.AND UP1, UPT, UR5, 0xffff, UPT ;  /* 0x0000ffff0500788c */ /* 0x000fe4000bf24070 */
[----:B------:R-:W-:Y:S02]  /*1260*/  UISETP.GT.U32.AND UP0, UPT, UR4, 0xffff, UPT ;  /* 0x0000ffff0400788c */ /* 0x000fe4000bf04070 */
[----:B------:R-:W3:Y:S01]  /*1270*/  F2I.U32.TRUNC.NTZ R2, R2 ;  /* 0x0000000200027305 */ /* 0x000ee2000020f000 */
[----:B------:R-:W1:Y:S01]  /*1280*/  LDCU UR18, c[0x0][0xb30] ;  /* 0x00016600ff1277ac */ /* 0x000e620008000800 */
[----:B------:R-:W-:Y:S01]  /*1290*/  UMOV UR14, 0x11 ;  /* 0x00000011000e7882 */ /* 0x000fe20000000000 */
[----:B------:R-:W-:Y:S01]  /*12a0*/  UMOV UR13, 0x5 ;  /* 0x00000005000d7882 */ /* 0x000fe20000000000 */
[----:B----4-:R-:W-:Y:S01]  /*12b0*/  R2UR UR49, R3 ;  /* 0x00000000033172ca */ /* 0x010fe200000e0000 */
[----:B------:R-:W-:Y:S01]  /*12c0*/  USEL UR5, UR5, 0xffff, !UP1 ;  /* 0x0000ffff05057887 */ /* 0x000fe2000c800000 */
[----:B------:R-:W-:Y:S01]  /*12d0*/  PRMT R3, RZ, 0x7610, R3 ;  /* 0x00007610ff037816 */ /* 0x000fe20000000003 */
[----:B------:R-:W-:Y:S01]  /*12e0*/  USEL UR4, UR4, 0xffff, !UP0 ;  /* 0x0000ffff04047887 */ /* 0x000fe2000c000000 */
[----:B---3--:R-:W-:-:S02]  /*12f0*/  R2UR UR48, R2 ;  /* 0x00000000023072ca */ /* 0x008fc400000e0000 */
[----:B------:R-:W-:-:S07]  /*1300*/  PRMT R2, RZ, 0x7610, R2 ;  /* 0x00007610ff027816 */ /* 0x000fce0000000002 */
[----:B------:R-:W-:-:S04]  /*1310*/  UIADD3 UR49, UPT, UPT, -UR49, URZ, URZ ;  /* 0x000000ff31317290 */ /* 0x000fc8000fffe1ff */
[----:B------:R-:W-:Y:S02]  /*1320*/  UIMAD UR49, UR7, UR49, UR10 ;  /* 0x00000031073172a4 */ /* 0x000fe4000f8e020a */
[----:B------:R-:W-:-:S04]  /*1330*/  UIADD3 UR48, UPT, UPT, -UR48, URZ, URZ ;  /* 0x000000ff30307290 */ /* 0x000fc8000fffe1ff */
[----:B------:R-:W-:Y:S01]  /*1340*/  UIMAD UR48, UR6, UR48, UR51 ;  /* 0x00000030063072a4 */ /* 0x000fe2000f8e0233 */
[----:B-12---:R-:W-:Y:S11]  /*1350*/  BRA.U UP6, `(.L_x_18) ;  /* 0x0000000106647547 */ /* 0x006ff6000b800000 */
[----:B------:R-:W-:Y:S02]  /*1360*/  UISETP.NE.AND UP0, UPT, UR48, URZ, UPT ;  /* 0x000000ff3000728c */ /* 0x000fe4000bf05270 */
[----:B------:R-:W-:Y:S02]  /*1370*/  UISETP.NE.AND UP2, UPT, UR48, 0x1, UPT ;  /* 0x000000013000788c */ /* 0x000fe4000bf45270 */
[----:B------:R-:W-:Y:S02]  /*1380*/  ULOP3.LUT UR7, UR49, 0x2, URZ, 0x3c, !UPT ;  /* 0x0000000231077892 */ /* 0x000fe4000f8e3cff */
[----:B------:R-:W-:Y:S02]  /*1390*/  UISETP.GT.U32.AND UP4, UPT, UR49, 0x1, UP0 ;  /* 0x000000013100788c */ /* 0x000fe40008784070 */
[----:B------:R-:W-:Y:S02]  /*13a0*/  UISETP.GT.U32.AND UP3, UPT, UR49, 0x1, UP2 ;  /* 0x000000013100788c */ /* 0x000fe40009764070 */
[----:B------:R-:W-:-:S02]  /*13b0*/  UISETP.GT.U32.AND UP1, UPT, UR7, 0x1, UP0 ;  /* 0x000000010700788c */ /* 0x000fc40008724070 */
[----:B------:R-:W-:Y:S02]  /*13c0*/  UISETP.GT.U32.AND UP0, UPT, UR7, 0x1, UP2 ;  /* 0x000000010700788c */ /* 0x000fe40009704070 */
[----:B------:R-:W-:Y:S02]  /*13d0*/  USEL UR8, URZ, 0x1, UP4 ;  /* 0x00000001ff087887 */ /* 0x000fe4000a000000 */
[----:B------:R-:W-:Y:S02]  /*13e0*/  USEL UR7, URZ, 0x10, UP3 ;  /* 0x00000010ff077887 */ /* 0x000fe40009800000 */
[----:B------:R-:W-:Y:S02]  /*13f0*/  USEL UR22, URZ, 0x2, UP4 ;  /* 0x00000002ff167887 */ /* 0x000fe4000a000000 */
[----:B------:R-:W-:Y:S02]  /*1400*/  USEL UR20, URZ, 0x20, UP3 ;  /* 0x00000020ff147887 */ /* 0x000fe40009800000 */
[----:B------:R-:W-:-:S02]  /*1410*/  USEL UR9, URZ, 0x4, UP1 ;  /* 0x00000004ff097887 */ /* 0x000fc40008800000 */
[----:B------:R-:W-:Y:S02]  /*1420*/  UIADD3 UR22, UPT, UPT, UR22, UR7, UR8 ;  /* 0x0000000716167290 */ /* 0x000fe4000fffe008 */
[----:B------:R-:W-:Y:S02]  /*1430*/  USEL UR7, URZ, 0x8, UP1 ;  /* 0x00000008ff077887 */ /* 0x000fe40008800000 */
[----:B------:R-:W-:Y:S02]  /*1440*/  ULOP3.LUT UR6, UR49, 0xfffffffe, URZ, 0xc0, !UPT ;  /* 0xfffffffe31067892 */ /* 0x000fe4000f8ec0ff */
[----:B------:R-:W-:Y:S02]  /*1450*/  USEL UR8, URZ, 0x40, UP0 ;  /* 0x00000040ff087887 */ /* 0x000fe40008000000 */
[----:B------:R-:W-:Y:S02]  /*1460*/  UIADD3 UR9, UPT, UPT, UR9, UR20, UR22 ;  /* 0x0000001409097290 */ /* 0x000fe4000fffe016 */
[----:B------:R-:W-:-:S02]  /*1470*/  ULEA UR6, UR48, UR6, 0x2 ;  /* 0x0000000630067291 */ /* 0x000fc4000f8e10ff */
[----:B------:R-:W-:Y:S02]  /*1480*/  USEL UR20, URZ, 0x80, UP0 ;  /* 0x00000080ff147887 */ /* 0x000fe40008000000 */
[----:B------:R-:W-:-:S03]  /*1490*/  UIADD3 UR8, UPT, UPT, UR7, UR8, UR9 ;  /* 0x0000000807087290 */ /* 0x000fc6000fffe009 */
[----:B------:R-:W-:Y:S01]  /*14a0*/  UMOV UR7, 0x3 ;  /* 0x0000000300077882 */ /* 0x000fe20000000000 */
[----:B------:R-:W-:Y:S02]  /*14b0*/  UIADD3 UR8, UPT, UPT, UR8, UR20, URZ ;  /* 0x0000001408087290 */ /* 0x000fe4000fffe0ff */
[----:B------:R-:W-:-:S04]  /*14c0*/  USHF.L.U32 UR6, UR7, UR6, URZ ;  /* 0x0000000607067299 */ /* 0x000fc800080006ff */
[----:B------:R-:W-:Y:S02]  /*14d0*/  MOV R3, UR8 ;  /* 0x0000000800037c02 */ /* 0x000fe40008000f00 */
[----:B------:R-:W-:-:S07]  /*14e0*/  MOV R2, UR6 ;  /* 0x0000000600027c02 */ /* 0x000fce0008000f00 */
.L_x_18:
[----:B------:R-:W1:Y:S01]  /*14f0*/  S2UR UR36, SR_CTAID.Z ;  /* 0x00000000002479c3 */ /* 0x000e620000002700 */
[----:B------:R-:W-:Y:S02]  /*1500*/  UISETP.GE.AND UP0, UPT, UR19, 0x1, UPT ;  /* 0x000000011300788c */ /* 0x000fe4000bf06270 */
[----:B------:R-:W-:Y:S02]  /*1510*/  ULOP3.LUT UR5, UR5, 0xffff, URZ, 0xc0, !UPT ;  /* 0x0000ffff05057892 */ /* 0x000fe4000f8ec0ff */
[----:B------:R-:W-:Y:S02]  /*1520*/  ULOP3.LUT UR4, UR4, 0xffff, URZ, 0xc0, !UPT ;  /* 0x0000ffff04047892 */ /* 0x000fe4000f8ec0ff */
[----:B------:R-:W-:Y:S02]  /*1530*/  UISETP.NE.AND UP3, UPT, UR11, 0x2, UPT ;  /* 0x000000020b00788c */ /* 0x000fe4000bf65270 */
[----:B------:R-:W-:Y:S02]  /*1540*/  ULOP3.LUT UR43, UR43, 0x1, URZ, 0xc0, !UPT ;  /* 0x000000012b2b7892 */ /* 0x000fe4000f8ec0ff */
[----:B------:R-:W-:-:S02]  /*1550*/  ULOP3.LUT UR42, UR42, 0x1, URZ, 0xc0, !UPT ;  /* 0x000000012a2a7892 */ /* 0x000fc4000f8ec0ff */
[----:B------:R-:W-:Y:S02]  /*1560*/  ULOP3.LUT UR21, UR21, 0x1000, URZ, 0xc0, !UPT ;  /* 0x0000100015157892 */ /* 0x000fe4000f8ec0ff */
[----:B------:R-:W-:Y:S02]  /*1570*/  ULOP3.LUT UR15, UR15, 0x400, URZ, 0xc0, !UPT ;  /* 0x000004000f0f7892 */ /* 0x000fe4000f8ec0ff */
[----:B------:R-:W-:Y:S02]  /*1580*/  USHF.L.U32 UR14, UR14, UR5, URZ ;  /* 0x000000050e0e7299 */ /* 0x000fe400080006ff */
[----:B------:R-:W-:Y:S01]  /*1590*/  USHF.L.U32 UR13, UR13, UR4, URZ ;  /* 0x000000040d0d7299 */ /* 0x000fe200080006ff */
[----:B------:R-:W-:Y:S01]  /*15a0*/  UMOV UR50, UR10 ;  /* 0x0000000a00327c82 */ /* 0x000fe20008000000 */
[----:B------:R-:W-:Y:S10]  /*15b0*/  BRA.U !UP0, `(.L_x_19) ;  /* 0x0000000108b87547 */ /* 0x000ff4000b800000 */
[----:B------:R-:W2:Y:S01]  /*15c0*/  LDCU.128 UR4, c[0x0][0xb10] ;  /* 0x00016200ff0477ac */ /* 0x000ea20008000c00 */
[----:B------:R-:W3:Y:S01]  /*15d0*/  LDCU UR23, c[0x0][0x370] ;  /* 0x00006e00ff1777ac */ /* 0x000ee20008000800 */
[----:B------:R-:W4:Y:S01]  /*15e0*/  LDCU UR22, c[0x0][0x374] ;  /* 0x00006e80ff1677ac */ /* 0x000f220008000800 */
[----:B------:R-:W1:Y:S01]  /*15f0*/  LDCU UR50, c[0x0][0xb0c] ;  /* 0x00016180ff3277ac */ /* 0x000e620008000800 */
[----:B------:R-:W3:Y:S01]  /*1600*/  LDCU UR20, c[0x0][0xb20] ;  /* 0x00016400ff1477ac */ /* 0x000ee20008000800 */
[----:B------:R-:W3:Y:S01]  /*1610*/  LDCU.64 UR8, c[0x0][0xb28] ;  /* 0x00016500ff0877ac */ /* 0x000ee20008000a00 */
[----:B--2---:R-:W-:Y:S02]  /*1620*/  UISETP.NE.AND UP0, UPT, UR6, 0x1, UPT ;  /* 0x000000010600788c */ /* 0x004fe4000bf05270 */
[----:B----4-:R-:W-:Y:S02]  /*1630*/  UIMAD.WIDE.U32 UR28, UR22, UR7, URZ ;  /* 0x00000007161c72a5 */ /* 0x010fe4000f8e00ff */
[----:B------:R-:W-:-:S02]  /*1640*/  UISETP.NE.AND UP2, UPT, UR19, 0x1, UPT ;  /* 0x000000011300788c */ /* 0x000fc4000bf45270 */
[----:B-1----:R-:W-:Y:S02]  /*1650*/  UISETP.NE.AND UP1, UPT, UR50, 0x1, UPT ;  /* 0x000000013200788c */ /* 0x002fe4000bf25270 */
[----:B------:R-:W-:Y:S02]  /*1660*/  UIMAD.WIDE.U32 UR30, UR51, UR7, URZ ;  /* 0x00000007331e72a5 */ /* 0x000fe4000f8e00ff */
[----:B---3--:R-:W-:Y:S01]  /*1670*/  UIMAD.WIDE.U32 UR24, UR23, UR4, URZ ;  /* 0x00000004171872a5 */ /* 0x008fe2000f8e00ff */
[----:B------:R-:W-:Y:S01]  /*1680*/  UMOV UR7, UR29 ;  /* 0x0000001d00077c82 */ /* 0x000fe20008000000 */
[----:B------:R-:W-:Y:S02]  /*1690*/  UIMAD.WIDE.U32 UR28, UR10, UR4, URZ ;  /* 0x000000040a1c72a5 */ /* 0x000fe4000f8e00ff */
[----:B------:R-:W-:-:S03]  /*16a0*/  @UP0 USHF.R.U32.HI UR22, URZ, UR20, UR7 ;  /* 0x00000014ff160299 */ /* 0x000fc60008011607 */
[----:B------:R-:W-:Y:S02]  /*16b0*/  @UP1 USHF.R.U32.HI UR23, URZ, UR5, UR25 ;  /* 0x00000005ff171299 */ /* 0x000fe40008011619 */
[----:B------:R-:W-:Y:S02]  /*16c0*/  UIMAD.WIDE.U32 UR24, UR22, UR8, URZ ;  /* 0x00000008161872a5 */ /* 0x000fe4000f8e00ff */
[----:B------:R-:W-:Y:S02]  /*16d0*/  USHF.R.U32.HI UR31, URZ, UR20, UR31 ;  /* 0x00000014ff1f7299 */ /* 0x000fe4000801161f */
[----:B------:R-:W-:Y:S02]  /*16e0*/  UIMAD.WIDE.U32 UR32, UR23, UR8, URZ ;  /* 0x00000008172072a5 */ /* 0x000fe4000f8e00ff */
[----:B------:R-:W-:Y:S02]  /*16f0*/  @UP2 USHF.R.U32.HI UR22, URZ, UR9, UR25 ;  /* 0x00000009ff162299 */ /* 0x000fe40008011619 */
[----:B------:R-:W-:-:S02]  /*1700*/  USHF.R.U32.HI UR29, URZ, UR5, UR29 ;  /* 0x00000005ff1d7299 */ /* 0x000fc4000801161d */
[----:B------:R-:W-:Y:S02]  /*1710*/  USEL UR31, UR51, UR31, !UP0 ;  /* 0x0000001f331f7287 */ /* 0x000fe4000c000000 */
[----:B------:R-:W-:Y:S02]  /*1720*/  @UP2 USHF.R.U32.HI UR23, URZ, UR9, UR33 ;  /* 0x00000009ff172299 */ /* 0x000fe40008011621 */
[----:B------:R-:W-:Y:S02]  /*1730*/  UIMAD UR22, UR22, UR19, URZ ;  /* 0x00000013161672a4 */ /* 0x000fe4000f8e02ff */
[----:B------:R-:W-:Y:S02]  /*1740*/  USEL UR29, UR10, UR29, !UP1 ;  /* 0x0000001d0a1d7287 */ /* 0x000fe4000c800000 */
[----:B------:R-:W-:Y:S02]  /*1750*/  UIMAD UR4, UR23, UR19, URZ ;  /* 0x00000013170472a4 */ /* 0x000fe4000f8e02ff */
[----:B------:R-:W-:-:S02]  /*1760*/  UISETP.GE.AND UP0, UPT, UR31, UR22, UPT ;  /* 0x000000161f00728c */ /* 0x000fc4000bf06270 */
[----:B------:R-:W-:Y:S02]  /*1770*/  UIMAD.WIDE.U32 UR32, UR31, UR8, URZ ;  /* 0x000000081f2072a5 */ /* 0x000fe4000f8e00ff */
[----:B------:R-:W-:Y:S02]  /*1780*/  UISETP.GE.OR UP0, UPT, UR29, UR4, UP0 ;  /* 0x000000041d00728c */ /* 0x000fe40008706670 */
[----:B------:R-:W-:Y:S02]  /*1790*/  USHF.R.U32.HI UR4, URZ, UR9, UR33 ;  /* 0x00000009ff047299 */ /* 0x000fe40008011621 */
[----:B------:R-:W-:Y:S02]  /*17a0*/  UIMAD.WIDE.U32 UR24, UR29, UR8, URZ ;  /* 0x000000081d1872a5 */ /* 0x000fe4000f8e00ff */
[----:B------:R-:W-:Y:S02]  /*17b0*/  USEL UR4, UR31, UR4, !UP2 ;  /* 0x000000041f047287 */ /* 0x000fe4000d000000 */
[----:B------:R-:W-:-:S02]  /*17c0*/  UIADD3 UR5, UPT, UPT, -UR31, URZ, URZ ;  /* 0x000000ff1f057290 */ /* 0x000fc4000fffe1ff */
[----:B------:R-:W-:Y:S02]  /*17d0*/  UIADD3 UR8, UPT, UPT, -UR4, URZ, URZ ;  /* 0x000000ff04087290 */ /* 0x000fe4000fffe1ff */
[----:B------:R-:W-:Y:S02]  /*17e0*/  @!UP0 USHF.R.U32.HI UR9, URZ, UR9, UR25 ;  /* 0x00000009ff098299 */ /* 0x000fe40008011619 */
[----:B------:R-:W-:Y:S02]  /*17f0*/  UIMAD UR8, UR19, UR8, UR31 ;  /* 0x00000008130872a4 */ /* 0x000fe4000f8e021f */
[----:B------:R-:W-:Y:S02]  /*1800*/  @!UP0 USEL UR9, UR29, UR9, !UP2 ;  /* 0x000000091d098287 */ /* 0x000fe4000d000000 */
[----:B------:R-:W-:Y:S02]  /*1810*/  UIADD3 UR7, UPT, UPT, -UR29, URZ, URZ ;  /* 0x000000ff1d077290 */ /* 0x000fe4000fffe1ff */
[----:B------:R-:W-:-:S02]  /*1820*/  @!UP0 UIMAD UR8, UR8, UR23, UR9 ;  /* 0x00000017080882a4 */ /* 0x000fc4000f8e0209 */
[----:B------:R-:W-:Y:S02]  /*1830*/  @!UP0 UIADD3 UR4, UPT, UPT, UR4, -UR9, URZ ;  /* 0x8000000904048290 */ /* 0x000fe4000fffe0ff */
[----:B------:R-:W-:Y:S02]  /*1840*/  UIMAD UR5, UR6, UR5, UR51 ;  /* 0x00000005060572a4 */ /* 0x000fe4000f8e0233 */
[----:B------:R-:W-:Y:S02]  /*1850*/  @!UP0 UIMAD UR31, UR4, UR19, UR29 ;  /* 0x00000013041f82a4 */ /* 0x000fe4000f8e021d */
[----:B------:R-:W-:Y:S01]  /*1860*/  UIMAD UR7, UR50, UR7, UR10 ;  /* 0x00000007320772a4 */ /* 0x000fe2000f8e020a */
[----:B------:R-:W-:Y:S01]  /*1870*/  @!UP0 UMOV UR29, UR8 ;  /* 0x00000008001d8c82 */ /* 0x000fe20008000000 */
[----:B------:R-:W-:Y:S02]  /*1880*/  UIMAD UR51, UR31, UR6, UR5 ;  /* 0x000000061f3372a4 */ /* 0x000fe4000f8e0205 */
[----:B------:R-:W-:-:S12]  /*1890*/  UIMAD UR50, UR29, UR50, UR7 ;  /* 0x000000321d3272a4 */ /* 0x000fd8000f8e0207 */
.L_x_19:
[----:B------:R-:W-:-:S09]  /*18a0*/  UISETP.NE.AND UP0, UPT, UR18, 0x1, UPT ;  /* 0x000000011200788c */ /* 0x000fd2000bf05270 */
[----:B------:R-:W-:Y:S05]  /*18b0*/  BRA.U UP0, `(.L_x_20) ;  /* 0x0000000100407547 */ /* 0x000fea000b800000 */
[----:B------:R-:W2:Y:S01]  /*18c0*/  LDCU.128 UR4, c[0x0][0xb10] ;  /* 0x00016200ff0477ac */ /* 0x000ea20008000c00 */
[----:B------:R-:W3:Y:S01]  /*18d0*/  LDCU UR9, c[0x0][0xb0c] ;  /* 0x00016180ff0977ac */ /* 0x000ee20008000800 */
[----:B------:R-:W4:Y:S01]  /*18e0*/  LDCU UR8, c[0x0][0xb20] ;  /* 0x00016400ff0877ac */ /* 0x000f220008000800 */
[----:B--2---:R-:W-:Y:S02]  /*18f0*/  UIMAD.WIDE.U32 UR22, UR50, UR4, URZ ;  /* 0x00000004321672a5 */ /* 0x004fe4000f8e00ff */
[----:B------:R-:W-:Y:S02]  /*1900*/  UIMAD.WIDE.U32 UR18, UR51, UR7, URZ ;  /* 0x00000007331272a5 */ /* 0x000fe4000f8e00ff */
[----:B---3--:R-:W-:Y:S02]  /*1910*/  UISETP.NE.AND UP1, UPT, UR9, 0x1, UPT ;  /* 0x000000010900788c */ /* 0x008fe4000bf25270 */
[----:B------:R-:W-:Y:S01]  /*1920*/  UISETP.NE.AND UP0, UPT, UR6, 0x1, UPT ;  /* 0x000000010600788c */ /* 0x000fe2000bf05270 */
[----:B------:R-:W-:Y:S01]  /*1930*/  UMOV UR7, UR23 ;  /* 0x0000001700077c82 */ /* 0x000fe20008000000 */
[----:B----4-:R-:W-:-:S02]  /*1940*/  USHF.R.U32.HI UR8, URZ, UR8, UR19 ;  /* 0x00000008ff087299 */ /* 0x010fc40008011613 */
[----:B------:R-:W-:Y:S02]  /*1950*/  USHF.R.U32.HI UR5, URZ, UR5, UR7 ;  /* 0x00000005ff057299 */ /* 0x000fe40008011607 */
[----:B------:R-:W-:Y:S02]  /*1960*/  USEL UR8, UR51, UR8, !UP0 ;  /* 0x0000000833087287 */ /* 0x000fe4000c000000 */
[----:B------:R-:W-:-:S04]  /*1970*/  USEL UR5, UR50, UR5, !UP1 ;  /* 0x0000000532057287 */ /* 0x000fc8000c800000 */
[----:B------:R-:W-:Y:S02]  /*1980*/  UIADD3 UR4, UPT, UPT, -UR8, UR5, URZ ;  /* 0x0000000508047290 */ /* 0x000fe4000fffe1ff */
[----:B------:R-:W-:Y:S02]  /*1990*/  UIADD3 UR5, UPT, UPT, UR8, -UR5, URZ ;  /* 0x8000000508057290 */ /* 0x000fe4000fffe0ff */
[----:B------:R-:W-:Y:S02]  /*19a0*/  UIMAD UR51, UR4, UR6, UR51 ;  /* 0x00000006043372a4 */ /* 0x000fe4000f8e0233 */
[----:B------:R-:W-:-:S12]  /*19b0*/  UIMAD UR50, UR5, UR9, UR50 ;  /* 0x00000009053272a4 */ /* 0x000fd8000f8e0232 */
.L_x_20:
[----:B------:R-:W-:-:S09]  /*19c0*/  UISETP.EQ.U32.AND UP0, UPT, UR12, 0x1, UPT ;  /* 0x000000010c00788c */ /* 0x000fd2000bf02070 */
[----:B------:R-:W-:Y:S05]  /*19d0*/  BRA.U !UP0, `(.L_x_21) ;  /* 0x00000001080c7547 */ /* 0x000fea000b800000 */
[----:B------:R-:W-:Y:S01]  /*19e0*/  UCGABAR_WAIT ;  /* 0x0000000000007dc7 */ /* 0x000fe20008000000 */
[----:B------:R-:W-:Y:S01]  /*19f0*/  CCTL.IVALL ;  /* 0x00000000ff00798f */ /* 0x000fe20002000000 */
[----:B------:R-:W-:Y:S05]  /*1a00*/  BRA `(.L_x_22) ;  /* 0x0000000000047947 */ /* 0x000fea0003800000 */
.L_x_21:
[----:B------:R-:W-:Y:S06]  /*1a10*/  BAR.SYNC.DEFER_BLOCKING 0x0 ;  /* 0x0000000000007b1d */ /* 0x000fec0000010000 */
.L_x_22:
[----:B------:R-:W-:Y:S05]  /*1a20*/  BRA.U UP3, `(.L_x_23) ;  /* 0x0000001d03147547 */ /* 0x000fea000b800000 */
[----:B------:R-:W2:Y:S01]  /*1a30*/  LDCU UR6, c[0x0][0x38c] ;  /* 0x00007180ff0677ac */ /* 0x000ea20008000800 */
[----:B------:R-:W-:Y:S01]  /*1a40*/  PLOP3.LUT P1, PT, PT, PT, UP5, 0x80, 0x8 ;  /* 0x000000000008781c */ /* 0x000fe20003f2f058 */
[----:B------:R-:W-:Y:S01]  /*1a50*/  IMAD.MOV.U32 R12, RZ, RZ, 0x1 ;  /* 0x00000001ff0c7424 */ /* 0x000fe200078e00ff */
[----:B------:R-:W-:Y:S01]  /*1a60*/  ISETP.NE.AND P2, PT, R0, RZ, P3 ;  /* 0x000000ff0000720c */ /* 0x000fe20001f45270 */
[----:B------:R-:W-:Y:S01]  /*1a70*/  USHF.L.U32 UR5, UR10, 0x5, URZ ;  /* 0x000000050a057899 */ /* 0x000fe200080006ff */
[----:B------:R-:W-:Y:S01]  /*1a80*/  PLOP3.LUT P1, PT, P1, PT, PT, 0x8, 0x80 ;  /* 0x000000000080781c */ /* 0x000fe20000f2e170 */
[----:B------:R-:W-:Y:S01]  /*1a90*/  USHF.L.U32 UR4, UR10, 0x7, URZ ;  /* 0x000000070a047899 */ /* 0x000fe200080006ff */
[----:B------:R-:W-:Y:S01]  /*1aa0*/  CS2R R10, SRZ ;  /* 0x00000000000a7805 */ /* 0x000fe2000001ff00 */
[----:B------:R-:W-:Y:S01]  /*1ab0*/  UISETP.NE.AND UP1, UPT, UR11, URZ, UPT ;  /* 0x000000ff0b00728c */ /* 0x000fe2000bf25270 */
[----:B------:R-:W-:Y:S01]  /*1ac0*/  IMAD.MOV.U32 R9, RZ, RZ, RZ ;  /* 0x000000ffff097224 */ /* 0x000fe200078e00ff */
[----:B------:R-:W-:Y:S01]  /*1ad0*/  ULOP3.LUT UR5, UR5, 0x20, URZ, 0xc0, !UPT ;  /* 0x0000002005057892 */ /* 0x000fe2000f8ec0ff */
[----:B------:R-:W-:Y:S01]  /*1ae0*/  IMAD.MOV.U32 R8, RZ, RZ, 0x1 ;  /* 0x00000001ff087424 */ /* 0x000fe200078e00ff */
[----:B------:R-:W-:Y:S01]  /*1af0*/  ULOP3.LUT UR4, UR4, 0x80, URZ, 0xc0, !UPT ;  /* 0x0000008004047892 */ /* 0x000fe2000f8ec0ff */
[----:B------:R-:W3:Y:S01]  /*1b00*/  LDCU UR23, c[0x0][0x370] ;  /* 0x00006e00ff1777ac */ /* 0x000ee20008000800 */
[----:B--2---:R-:W-:-:S02]  /*1b10*/  UIADD3 UR8, UPT, UPT, UR6, 0x3f, URZ ;  /* 0x0000003f06087890 */ /* 0x004fc4000fffe0ff */
[----:B------:R-:W-:Y:S02]  /*1b20*/  UIADD3 UR24, UPT, UPT, UR6, 0x7e, URZ ;  /* 0x0000007e06187890 */ /* 0x000fe4000fffe0ff */
[----:B------:R-:W-:Y:S02]  /*1b30*/  USHF.R.S32.HI UR7, URZ, 0x1f, UR8 ;  /* 0x0000001fff077899 */ /* 0x000fe40008011408 */
[----:B------:R-:W-:Y:S02]  /*1b40*/  UIADD3 UR6, UPT, UPT, UR6, -0x1, URZ ;  /* 0xffffffff06067890 */ /* 0x000fe4000fffe0ff */
[----:B------:R-:W-:Y:S02]  /*1b50*/  ULEA.HI UR7, UR7, UR8, URZ, 0x6 ;  /* 0x0000000807077291 */ /* 0x000fe4000f8f30ff */
[----:B------:R-:W-:Y:S02]  /*1b60*/  UISETP.GE.U32.AND UP2, UPT, UR6, -0x7f, UPT ;  /* 0xffffff810600788c */ /* 0x000fe4000bf46070 */
[----:B------:R-:W-:Y:S01]  /*1b70*/  USHF.R.S32.HI UR27, URZ, 0x6, UR7 ;  /* 0x00000006ff1b7899 */ /* 0x000fe20008011407 */
[----:B------:R-:W2:Y:S03]  /*1b80*/  LDCU.64 UR28, c[0x0][0x348] ;  /* 0x00006900ff1c77ac */ /* 0x000ea60008000a00 */
[----:B------:R-:W-:Y:S01]  /*1b90*/  UISETP.LT.U32.AND UP0, UPT, UR27, 0x14, UPT ;  /* 0x000000141b00788c */ /* 0x000fe2000bf01070 */
[----:B------:R-:W4:Y:S03]  /*1ba0*/  LDCU UR22, c[0x0][0x374] ;  /* 0x00006e80ff1677ac */ /* 0x000f260008000800 */
[----:B------:R-:W-:-:S02]  /*1bb0*/  USEL UR25, UR27, 0x14, UP0 ;  /* 0x000000141b197887 */ /* 0x000fc40008000000 */
[----:B------:R-:W-:Y:S02]  /*1bc0*/  USEL UR38, UR26, 0x2, UP1 ;  /* 0x000000021a267887 */ /* 0x000fe40008800000 */
[----:B------:R-:W-:Y:S02]  /*1bd0*/  UIADD3 UR31, UPT, UPT, UR25, -0x1, URZ ;  /* 0xffffffff191f7890 */ /* 0x000fe4000fffe0ff */
[----:B------:R-:W-:Y:S02]  /*1be0*/  @UP2 UIADD3 UR31, UPT, UPT, UR25, URZ, URZ ;  /* 0x000000ff191f2290 */ /* 0x000fe4000fffe0ff */
[----:B------:R-:W-:Y:S02]  /*1bf0*/  ULEA UR43, UR43, UR5, 0x4 ;  /* 0x000000052b2b7291 */ /* 0x000fe4000f8e20ff */
[----:B------:R-:W-:Y:S02]  /*1c00*/  UIADD3 UR30, UPT, UPT, UR31, 0x1, URZ ;  /* 0x000000011f1e7890 */ /* 0x000fe4000fffe0ff */
[----:B------:R-:W-:-:S02]  /*1c10*/  ULEA UR42, UR42, UR4, 0x6 ;  /* 0x000000042a2a7291 */ /* 0x000fc4000f8e30ff */
[----:B------:R-:W-:Y:S02]  /*1c20*/  UIADD3 UR44, UPT, UPT, UR27, -UR25, URZ ;  /* 0x800000191b2c7290 */ /* 0x000fe4000fffe0ff */
[----:B------:R-:W-:Y:S01]  /*1c30*/  UIADD3 UR31, UPT, UPT, -UR31, URZ, URZ ;  /* 0x000000ff1f1f7290 */ /* 0x000fe2000fffe1ff */
[----:B--234-:R-:W-:-:S11]  /*1c40*/  UMOV UR41, URZ ;  /* 0x000000ff00297c82 */ /* 0x01cfd60008000000 */
.L_x_43:
[----:B------:R-:W-:Y:S01]  /*1c50*/  UISETP.NE.AND UP0, UPT, UR54, URZ, UPT ;  /* 0x000000ff3600728c */ /* 0x000fe2000bf05270 */
[----:B------:R-:W2:Y:S08]  /*1c60*/  S2UR UR54, SR_CgaCtaId ;  /* 0x00000000003679c3 */ /* 0x000eb00000008800 */
[----:B------:R-:W-:Y:S05]  /*1c70*/  BRA.U UP0, `(.L_x_24) ;  /* 0x0000000100347547 */ /* 0x000fea000b800000 */
[----:B------:R-:W3:Y:S01]  /*1c80*/  S2R R0, SR_CgaCtaId ;  /* 0x0000000000007919 */ /* 0x000ee20000008800 */
[----:B------:R-:W-:-:S04]  /*1c90*/  MOV R2, 0x400 ;  /* 0x0000040000027802 */ /* 0x000fc80000000f00 */
[----:B---3--:R-:W-:Y:S02]  /*1ca0*/  LEA R0, R0, R2, 0x18 ;  /* 0x0000000200007211 */ /* 0x008fe400078ec0ff */
[----:B------:R-:W-:-:S03]  /*1cb0*/  SHF.L.U32 R2, R8, 0x1f, RZ ;  /* 0x0000001f08027819 */ /* 0x000fc600000006ff */
[----:B------:R-:W-:-:S04]  /*1cc0*/  IMAD R0, R9, 0x8, R0 ;  /* 0x0000000809007824 */ /* 0x000fc800078e0200 */
[----:B------:R-:W3:Y:S02]  /*1cd0*/  SYNCS.PHASECHK.TRANS64.TRYWAIT P0, [R0+URZ+0x1d0], R2 ;  /* 0x0001d002000075a7 */ /* 0x000ee400080011ff */
[----:B---3--:R-:W-:Y:S05]  /*1ce0*/  @!P0 BRA `(.L_x_25) ;  /* 0x0000006000f48947 */ /* 0x008fea0003800000 */
.L_x_130:
[----:B------:R-:W-:Y:S01]  /*1cf0*/  VIADD R9, R9, 0x1 ;  /* 0x0000000109097836 */ /* 0x000fe20000000000 */
[----:B------:R3:W-:Y:S04]  /*1d00*/  SYNCS.ARRIVE.TRANS64.A1T0 RZ, [R0+URZ+0x1c0], RZ ;  /* 0x0001c0ff00ff79a7 */ /* 0x0007e800081000ff */
[----:B------:R-:W-:-:S04]  /*1d10*/  ISETP.NE.AND P0, PT, R9, 0x2, PT ;  /* 0x000000020900780c */ /* 0x000fc80003f05270 */
[----:B------:R-:W-:Y:S02]  /*1d20*/  SEL R9, R9, RZ, P0 ;  /* 0x000000ff09097207 */ /* 0x000fe40000000000 */
[----:B---3--:R-:W-:-:S04]  /*1d30*/  SEL R0, RZ, 0x1, P0 ;  /* 0x00000001ff007807 */ /* 0x008fc80000000000 */
[----:B------:R-:W-:-:S07]  /*1d40*/  LOP3.LUT R8, R8, R0, RZ, 0x3c, !PT ;  /* 0x0000000008087212 */ /* 0x000fce00078e3cff */
.L_x_24:
[----:B------:R-:W-:Y:S01]  /*1d50*/  UMOV UR26, 0x400 ;  /* 0x00000400001a7882 */ /* 0x000fe20000000000 */
[----:B------:R-:W-:Y:S01]  /*1d60*/  UISETP.GE.U32.AND UP0, UPT, UR24, 0x7f, UPT ;  /* 0x0000007f1800788c */ /* 0x000fe2000bf06070 */
[----:B------:R-:W-:Y:S01]  /*1d70*/  SHF.L.U32 R0, R12, 0x1f, RZ ;  /* 0x0000001f0c007819 */ /* 0x000fe200000006ff */
[----:B--2---:R-:W-:Y:S02]  /*1d80*/  ULEA UR26, UR54, UR26, 0x18 ;  /* 0x0000001a361a7291 */ /* 0x004fe4000f8ec0ff */
[----:B------:R-:W-:Y:S02]  /*1d90*/  ULEA.HI UR35, UR50, UR50, URZ, 0x1 ;  /* 0x0000003232237291 */ /* 0x000fe4000f8f08ff */
[----:B------:R-:W-:Y:S02]  /*1da0*/  ULEA UR4, UR41, UR26, 0x3 ;  /* 0x0000001a29047291 */ /* 0x000fe4000f8e18ff */
[----:B------:R-:W-:Y:S02]  /*1db0*/  USHF.L.U32 UR35, UR35, 0x7, URZ ;  /* 0x0000000723237899 */ /* 0x000fe400080006ff */
[----:B------:R-:W-:-:S02]  /*1dc0*/  ULEA UR11, UR51, UR43, 0x6 ;  /* 0x0000002b330b7291 */ /* 0x000fc4000f8e30ff */
[----:B------:R-:W-:-:S03]  /*1dd0*/  ULOP3.LUT UR35, UR35, 0xffffff00, URZ, 0xc0, !UPT ;  /* 0xffffff0023237892 */ /* 0x000fc6000f8ec0ff */
[----:B------:R2:W3:Y:S01]  /*1de0*/  SYNCS.PHASECHK.TRANS64.TRYWAIT P0, [UR4+0xa0], R0 ;  /* 0x0000a000ff0075a7 */ /* 0x0004e20008001104 */
[----:B------:R-:W-:Y:S01]  /*1df0*/  UIADD3 UR35, UPT, UPT, UR42, UR35, URZ ;  /* 0x000000232a237290 */ /* 0x000fe2000fffe0ff */
[----:B------:R-:W-:Y:S01]  /*1e00*/  UMOV UR4, URZ ;  /* 0x000000ff00047c82 */ /* 0x000fe20008000000 */
[----:B------:R-:W-:Y:S10]  /*1e10*/  BRA.U !UP0, `(.L_x_26) ;  /* 0x0000000108c87547 */ /* 0x000ff4000b800000 */
[----:B------:R-:W-:Y:S01]  /*1e20*/  UMOV UR5, UR31 ;  /* 0x0000001f00057c82 */ /* 0x000fe20008000000 */
[----:B------:R-:W-:Y:S01]  /*1e30*/  UMOV UR20, UR41 ;  /* 0x0000002900147c82 */ /* 0x000fe20008000000 */
[----:B------:R-:W-:-:S05]  /*1e40*/  UMOV UR34, URZ ;  /* 0x000000ff00227c82 */ /* 0x000fca0008000000 */
.L_x_32:
[----:B------:R-:W-:Y:S01]  /*1e50*/  ULEA UR33, UR20, UR26, 0x3 ;  /* 0x0000001a14217291 */ /* 0x000fe2000f8e18ff */
[----:B---3--:R-:W-:Y:S01]  /*1e60*/  @P3 MOV R2, 0x5000 ;  /* 0x0000500000023802 */ /* 0x008fe20000000f00 */
[----:B-1-34-:R-:W-:Y:S10]  /*1e70*/  @P0 BRA `(.L_x_27) ;  /* 0x00000000000c0947 */ /* 0x01aff40003800000 */
[----:B------:R-:W-:-:S04]  /*1e80*/  SHF.L.U32 R3, R12, 0x1f, RZ ;  /* 0x0000001f0c037819 */ /* 0x000fc800000006ff */
[----:B------:R-:W3:Y:S02]  /*1e90*/  SYNCS.PHASECHK.TRANS64.TRYWAIT P0, [UR33+0xa0], R3 ;  /* 0x0000a003ff0075a7 */ /* 0x000ee40008001121 */
[----:B---3--:R-:W-:Y:S05]  /*1ea0*/  @!P0 BRA `(.L_x_28) ;  /* 0x0000006000988947 */ /* 0x008fea0003800000 */
.L_x_27:
[----:B------:R3:W-:Y:S01]  /*1eb0*/  @P3 SYNCS.ARRIVE.TRANS64 RZ, [UR33], R2 ;  /* 0x00000002ffff39a7 */ /* 0x0007e20008000021 */
[----:B------:R-:W-:Y:S02]  /*1ec0*/  ULOP3.LUT UR4, UR38, 0x2, URZ, 0xfc, !UPT ;  /* 0x0000000226047892 */ /* 0x000fe4000f8efcff */
[----:B------:R-:W-:Y:S02]  /*1ed0*/  UIADD3 UR5, UPT, UPT, UR5, 0x1, URZ ;  /* 0x0000000105057890 */ /* 0x000fe4000fffe0ff */
[----:B------:R-:W-:Y:S02]  /*1ee0*/  UISETP.NE.AND UP0, UPT, UR4, 0x2, UPT ;  /* 0x000000020400788c */ /* 0x000fe4000bf05270 */
[----:B------:R-:W-:-:S07]  /*1ef0*/  UISETP.NE.AND UP2, UPT, UR5, 0x1, UPT ;  /* 0x000000010500788c */ /* 0x000fce000bf45270 */
[----:B------:R-:W-:Y:S05]  /*1f00*/  BRA.U UP0, `(.L_x_29) ;  /* 0x0000000100047547 */ /* 0x000fea000b800000 */
[----:B-1----:R-:W-:Y:S05]  /*1f10*/  BPT.TRAP 0x1 ;  /* 0x000000040000795c */ /* 0x002fea0000300000 */
.L_x_29:
[----:B------:R-:W-:Y:S04]  /*1f20*/  BSSY.RECONVERGENT B0, `(.L_x_30) ;  /* 0x0000003000007945 */ /* 0x000fe80003800200 */
[----:B------:R-:W-:Y:S05]  /*1f30*/  @!P2 BRA `(.L_x_31) ;  /* 0x000000000004a947 */ /* 0x000fea0003800000 */
[----:B-1----:R-:W-:Y:S05]  /*1f40*/  BPT.TRAP 0x1 ;  /* 0x000000040000795c */ /* 0x002fea0000300000 */
.L_x_31:
[----:B-1----:R-:W-:Y:S05]  /*1f50*/  BSYNC.RECONVERGENT B0 ;  /* 0x0000000000007941 */ /* 0x002fea0003800200 */
.L_x_30:
[----:B------:R-:W-:Y:S02]  /*1f60*/  UIADD3 UR41, UPT, UPT, UR20, 0x1, URZ ;  /* 0x0000000114297890 */ /* 0x000fe4000fffe0ff */
[----:B------:R-:W-:Y:S02]  /*1f70*/  ULEA UR32, UR20, UR21, 0xd ;  /* 0x0000001514207291 */ /* 0x000fe4000f8e68ff */
[----:B------:R-:W-:Y:S02]  /*1f80*/  UISETP.NE.AND UP0, UPT, UR41, 0x14, UPT ;  /* 0x000000142900788c */ /* 0x000fe4000bf05270 */
[----:B------:R-:W-:Y:S02]  /*1f90*/  UIADD3 UR46, UP1, UPT, UR28, 0x80, URZ ;  /* 0x000000801c2e7890 */ /* 0x000fe4000ff3e0ff */
[----:B------:R-:W-:Y:S02]  /*1fa0*/  USEL UR6, URZ, 0x1, UP0 ;  /* 0x00000001ff067887 */ /* 0x000fe40008000000 */
[----:B------:R-:W-:-:S02]  /*1fb0*/  USEL UR41, UR41, URZ, UP0 ;  /* 0x000000ff29297287 */ /* 0x000fc40008000000 */
[----:B------:R-:W-:Y:S02]  /*1fc0*/  ULEA UR8, UR20, UR15, 0xb ;  /* 0x0000000f14087291 */ /* 0x000fe4000f8e58ff */
[----:B------:R-:W-:Y:S01]  /*1fd0*/  UIADD3 UR18, UP0, UPT, UR28, 0x180, URZ ;  /* 0x000001801c127890 */ /* 0x000fe2000ff1e0ff */
[----:B------:R-:W-:Y:S01]  /*1fe0*/  LOP3.LUT R12, R12, UR6, RZ, 0x3c, !PT ;  /* 0x000000060c0c7c12 */ /* 0x000fe2000f8e3cff */
[----:B------:R-:W-:Y:S02]  /*1ff0*/  ULEA UR4, UR41, UR26, 0x3 ;  /* 0x0000001a29047291 */ /* 0x000fe4000f8e18ff */
[----:B------:R-:W-:Y:S01]  /*2000*/  ULOP3.LUT UR33, UR33, 0xfefffff8, URZ, 0xc0, !UPT ;  /* 0xfefffff821217892 */ /* 0x000fe2000f8ec0ff */
[----:B--2---:R-:W-:Y:S01]  /*2010*/  SHF.L.U32 R0, R12, 0x1f, RZ ;  /* 0x0000001f0c007819 */ /* 0x004fe200000006ff */
[----:B------:R-:W-:Y:S02]  /*2020*/  UIADD3.X UR47, UPT, UPT, URZ, UR29, URZ, UP1, !UPT ;  /* 0x0000001dff2f7290 */ /* 0x000fe40008ffe4ff */
[----:B------:R-:W-:-:S02]  /*2030*/  UIADD3 UR32, UPT, UPT, UR26, 0x4600, UR32 ;  /* 0x000046001a207890 */ /* 0x000fc4000fffe020 */
[----:B------:R-:W-:Y:S01]  /*2040*/  UPRMT UR7, URZ, 0x5410, UR14 ;  /* 0x00005410ff077896 */ /* 0x000fe2000800000e */
[----:B------:R4:W1:Y:S01]  /*2050*/  SYNCS.PHASECHK.TRANS64.TRYWAIT P0, [UR4+0xa0], R0 ;  /* 0x0000a000ff0075a7 */ /* 0x0008620008001104 */
[----:B------:R-:W-:Y:S02]  /*2060*/  UIADD3 UR8, UPT, UPT, UR26, 0x2c600, UR8 ;  /* 0x0002c6001a087890 */ /* 0x000fe4000fffe008 */
[----:B------:R-:W-:Y:S02]  /*2070*/  UIADD3.X UR19, UPT, UPT, URZ, UR29, URZ, UP0, !UPT ;  /* 0x0000001dff137290 */ /* 0x000fe400087fe4ff */
[----:B------:R-:W-:Y:S01]  /*2080*/  UPRMT UR6, URZ, 0x5410, UR13 ;  /* 0x00005410ff067896 */ /* 0x000fe2000800000d */
[----:B------:R-:W-:Y:S01]  /*2090*/  UMOV UR16, 0x0 ;  /* 0x0000000000107882 */ /* 0x000fe20000000000 */
[----:B------:R-:W-:Y:S01]  /*20a0*/  UMOV UR17, 0x10000000 ;  /* 0x1000000000117882 */ /* 0x000fe20000000000 */
[----:B------:R-:W-:Y:S01]  /*20b0*/  UMOV UR10, UR34 ;  /* 0x00000022000a7c82 */ /* 0x000fe20008000000 */
[----:B------:R-:W-:Y:S01]  /*20c0*/  UMOV UR12, UR36 ;  /* 0x00000024000c7c82 */ /* 0x000fe20008000000 */
[----:B------:R-:W-:Y:S01]  /*20d0*/  UMOV UR9, UR33 ;  /* 0x0000002100097c82 */ /* 0x000fe20008000000 */
[----:B------:R2:W-:Y:S01]  /*20e0*/  UTMALDG.3D.MULTICAST.2CTA [UR32], [UR46], UR7, desc[UR16] ;  /* 0x000010202e0073b4 */ /* 0x0005e20008211807 */
[----:B------:R-:W-:Y:S01]  /*20f0*/  UMOV UR4, UR30 ;  /* 0x0000001e00047c82 */ /* 0x000fe20008000000 */
[----:B------:R-:W-:Y:S01]  /*2100*/  UMOV UR20, UR41 ;  /* 0x0000002900147c82 */ /* 0x000fe20008000000 */
[----:B------:R4:W-:Y:S01]  /*2110*/  UTMALDG.3D.MULTICAST.2CTA [UR8], [UR18], UR6, desc[UR16] ;  /* 0x00001008120073b4 */ /* 0x0009e20008211806 */
[----:B--2---:R-:W-:Y:S01]  /*2120*/  UIADD3 UR34, UPT, UPT, UR34, 0x40, URZ ;  /* 0x0000004022227890 */ /* 0x004fe2000fffe0ff */
[----:B------:R-:W-:Y:S11]  /*2130*/  BRA.U UP2, `(.L_x_32) ;  /* 0xfffffffd02447547 */ /* 0x000ff6000b83ffff */
.L_x_26:
[----:B------:R-:W-:Y:S01]  /*2140*/  ULEA UR5, UR41, UR26, 0x3 ;  /* 0x0000001a29057291 */ /* 0x000fe2000f8e18ff */
[----:B--2-4-:R-:W-:Y:S01]  /*2150*/  SHF.L.U32 R0, R12, 0x1f, RZ ;  /* 0x0000001f0c007819 */ /* 0x014fe200000006ff */
[----:B------:R-:W-:Y:S01]  /*2160*/  @!P1 SYNCS.ARRIVE.TRANS64.A1T0 RZ, [UR26+0x158], RZ ;  /* 0x000158ffffff99a7 */ /* 0x000fe2000810001a */
[----:B------:R-:W-:-:S06]  /*2170*/  UISETP.GT.AND UP0, UPT, UR27, UR25, UPT ;  /* 0x000000191b00728c */ /* 0x000fcc000bf04270 */
[----:B-1-3--:R1:W2:Y:S03]  /*2180*/  SYNCS.PHASECHK.TRANS64.TRYWAIT P0, [UR5+0xa0], R0 ;  /* 0x0000a000ff0075a7 */ /* 0x00a2a60008001105 */
[----:B------:R-:W-:Y:S05]  /*2190*/  BRA.U !UP0, `(.L_x_33) ;  /* 0x0000000108c87547 */ /* 0x000fea000b800000 */
[----:B------:R-:W-:Y:S01]  /*21a0*/  UIADD3 UR6, UPT, UPT, UR44, UR4, URZ ;  /* 0x000000042c067290 */ /* 0x000fe2000fffe0ff */
[----:B------:R-:W-:-:S11]  /*21b0*/  UMOV UR34, UR41 ;  /* 0x0000002900227c82 */ /* 0x000fd60008000000 */
.L_x_39:
[----:B------:R-:W-:Y:S01]  /*21c0*/  ULEA UR17, UR34, UR26, 0x3 ;  /* 0x0000001a22117291 */ /* 0x000fe2000f8e18ff */
[----:B--2---:R-:W-:Y:S01]  /*21d0*/  @P3 MOV R2, 0x5000 ;  /* 0x0000500000023802 */ /* 0x004fe20000000f00 */
[----:B--2-4-:R-:W-:Y:S10]  /*21e0*/  @P0 BRA `(.L_x_34) ;  /* 0x00000000000c0947 */ /* 0x014ff40003800000 */
[----:B------:R-:W-:-:S04]  /*21f0*/  SHF.L.U32 R3, R12, 0x1f, RZ ;  /* 0x0000001f0c037819 */ /* 0x000fc800000006ff */
[----:B------:R-:W2:Y:S02]  /*2200*/  SYNCS.PHASECHK.TRANS64.TRYWAIT P0, [UR17+0xa0], R3 ;  /* 0x0000a003ff0075a7 */ /* 0x000ea40008001111 */
[----:B--2---:R-:W-:Y:S05]  /*2210*/  @!P0 BRA `(.L_x_35) ;  /* 0x0000005c00d48947 */ /* 0x004fea0003800000 */
.L_x_34:
[----:B------:R2:W-:Y:S01]  /*2220*/  @P3 SYNCS.ARRIVE.TRANS64 RZ, [UR17], R2 ;  /* 0x00000002ffff39a7 */ /* 0x0005e20008000011 */
[----:B------:R-:W-:-:S04]  /*2230*/  ULOP3.LUT UR5, UR38, 0x2, URZ, 0xfc, !UPT ;  /* 0x0000000226057892 */ /* 0x000fc8000f8efcff */
[----:B------:R-:W-:-:S09]  /*2240*/  UISETP.NE.AND UP0, UPT, UR5, 0x2, UPT ;  /* 0x000000020500788c */ /* 0x000fd2000bf05270 */
[----:B------:R-:W-:Y:S05]  /*2250*/  BRA.U UP0, `(.L_x_36) ;  /* 0x0000000100047547 */ /* 0x000fea000b800000 */
[----:B------:R-:W-:Y:S05]  /*2260*/  BPT.TRAP 0x1 ;  /* 0x000000040000795c */ /* 0x000fea0000300000 */
.L_x_36:
[----:B------:R-:W-:Y:S04]  /*2270*/  BSSY.RECONVERGENT B0, `(.L_x_37) ;  /* 0x0000003000007945 */ /* 0x000fe80003800200 */
[----:B------:R-:W-:Y:S05]  /*2280*/  @!P2 BRA `(.L_x_38) ;  /* 0x000000000004a947 */ /* 0x000fea0003800000 */
[----:B------:R-:W-:Y:S05]  /*2290*/  BPT.TRAP 0x1 ;  /* 0x000000040000795c */ /* 0x000fea0000300000 */
.L_x_38:
[----:B------:R-:W-:Y:S05]  /*22a0*/  BSYNC.RECONVERGENT B0 ;  /* 0x0000000000007941 */ /* 0x000fea0003800200 */
.L_x_37:
[----:B------:R-:W-:Y:S02]  /*22b0*/  UIADD3 UR41, UPT, UPT, UR34, 0x1, URZ ;  /* 0x0000000122297890 */ /* 0x000fe4000fffe0ff */
[----:B------:R-:W-:Y:S02]  /*22c0*/  ULEA UR16, UR34, UR21, 0xd ;  /* 0x0000001522107291 */ /* 0x000fe4000f8e68ff */
[----:B------:R-:W-:Y:S02]  /*22d0*/  UISETP.NE.AND UP0, UPT, UR41, 0x14, UPT ;  /* 0x000000142900788c */ /* 0x000fe4000bf05270 */
[----:B------:R-:W-:Y:S02]  /*22e0*/  UIADD3 UR50, UP1, UPT, UR28, 0x80, URZ ;  /* 0x000000801c327890 */ /* 0x000fe4000ff3e0ff */
[----:B------:R-:W-:Y:S02]  /*22f0*/  USEL UR7, URZ, 0x1, UP0 ;  /* 0x00000001ff077887 */ /* 0x000fe40008000000 */
[----:B------:R-:W-:-:S02]  /*2300*/  USEL UR41, UR41, URZ, UP0 ;  /* 0x000000ff29297287 */ /* 0x000fc40008000000 */
[----:B------:R-:W-:Y:S02]  /*2310*/  ULEA UR8, UR34, UR15, 0xb ;  /* 0x0000000f22087291 */ /* 0x000fe4000f8e58ff */
[----:B------:R-:W-:Y:S01]  /*2320*/  ULEA UR5, UR41, UR26, 0x3 ;  /* 0x0000001a29057291 */ /* 0x000fe2000f8e18ff */
[----:B------:R-:W-:Y:S01]  /*2330*/  LOP3.LUT R12, R12, UR7, RZ, 0x3c, !PT ;  /* 0x000000070c0c7c12 */ /* 0x000fe2000f8e3cff */
[----:B------:R-:W-:Y:S02]  /*2340*/  UIADD3 UR46, UP0, UPT, UR28, 0x180, URZ ;  /* 0x000001801c2e7890 */ /* 0x000fe4000ff1e0ff */
[----:B------:R-:W-:Y:S01]  /*2350*/  USHF.L.U32 UR18, UR4, 0x6, URZ ;  /* 0x0000000604127899 */ /* 0x000fe200080006ff */
[----:B-1----:R-:W-:Y:S01]  /*2360*/  SHF.L.U32 R0, R12, 0x1f, RZ ;  /* 0x0000001f0c007819 */ /* 0x002fe200000006ff */
[----:B------:R-:W-:Y:S02]  /*2370*/  ULOP3.LUT UR17, UR17, 0xfefffff8, URZ, 0xc0, !UPT ;  /* 0xfefffff811117892 */ /* 0x000fe4000f8ec0ff */
[----:B------:R-:W-:Y:S01]  /*2380*/  UIADD3 UR16, UPT, UPT, UR26, 0x4600, UR16 ;  /* 0x000046001a107890 */ /* 0x000fe2000fffe010 */
[----:B------:R3:W4:Y:S01]  /*2390*/  SYNCS.PHASECHK.TRANS64.TRYWAIT P0, [UR5+0xa0], R0 ;  /* 0x0000a000ff0075a7 */ /* 0x0007220008001105 */
[----:B------:R-:W-:-:S02]  /*23a0*/  UIADD3.X UR51, UPT, UPT, URZ, UR29, URZ, UP1, !UPT ;  /* 0x0000001dff337290 */ /* 0x000fc40008ffe4ff */
[----:B------:R-:W-:Y:S02]  /*23b0*/  UPRMT UR7, URZ, 0x5410, UR14 ;  /* 0x00005410ff077896 */ /* 0x000fe4000800000e */
[----:B------:R-:W-:Y:S02]  /*23c0*/  UIADD3 UR8, UPT, UPT, UR26, 0x2c600, UR8 ;  /* 0x0002c6001a087890 */ /* 0x000fe4000fffe008 */
[----:B------:R-:W-:Y:S02]  /*23d0*/  UPRMT UR5, URZ, 0x5410, UR13 ;  /* 0x00005410ff057896 */ /* 0x000fe4000800000d */
[----:B------:R-:W-:Y:S01]  /*23e0*/  UIADD3.X UR47, UPT, UPT, URZ, UR29, URZ, UP0, !UPT ;  /* 0x0000001dff2f7290 */ /* 0x000fe200087fe4ff */
[----:B------:R-:W-:Y:S01]  /*23f0*/  UMOV UR32, 0x0 ;  /* 0x0000000000207882 */ /* 0x000fe20000000000 */
[----:B------:R-:W-:Y:S01]  /*2400*/  UMOV UR33, 0x10000000 ;  /* 0x1000000000217882 */ /* 0x000fe20000000000 */
[----:B------:R-:W-:Y:S01]  /*2410*/  UMOV UR19, UR35 ;  /* 0x0000002300137c82 */ /* 0x000fe20008000000 */
[----:B------:R-:W-:Y:S01]  /*2420*/  UMOV UR20, UR36 ;  /* 0x0000002400147c82 */ /* 0x000fe20008000000 */
[----:B------:R-:W-:Y:S01]  /*2430*/  UMOV UR12, UR36 ;  /* 0x00000024000c7c82 */ /* 0x000fe20008000000 */
[----:B------:R-:W-:Y:S01]  /*2440*/  UMOV UR9, UR17 ;  /* 0x0000001100097c82 */ /* 0x000fe20008000000 */
[----:B------:R-:W-:Y:S01]  /*2450*/  UMOV UR10, UR18 ;  /* 0x00000012000a7c82 */ /* 0x000fe20008000000 */
[----:B------:R3:W-:Y:S01]  /*2460*/  UTMALDG.3D.MULTICAST.2CTA [UR16], [UR50], UR7, desc[UR32] ;  /* 0x00002010320073b4 */ /* 0x0007e20008211807 */
[----:B------:R-:W-:Y:S01]  /*2470*/  UIADD3 UR4, UPT, UPT, UR4, 0x1, URZ ;  /* 0x0000000104047890 */ /* 0x000fe2000fffe0ff */
[----:B------:R-:W-:-:S03]  /*2480*/  UMOV UR34, UR41 ;  /* 0x0000002900227c82 */ /* 0x000fc60008000000 */
[----:B------:R-:W-:Y:S01]  /*2490*/  UISETP.NE.AND UP0, UPT, UR4, UR6, UPT ;  /* 0x000000060400728c */ /* 0x000fe2000bf05270 */
[----:B------:R3:W-:Y:S08]  /*24a0*/  UTMALDG.3D.MULTICAST.2CTA [UR8], [UR46], UR5, desc[UR32] ;  /* 0x000020082e0073b4 */ /* 0x0007f00008211805 */
[----:B---3--:R-:W-:Y:S05]  /*24b0*/  BRA.U UP0, `(.L_x_39) ;  /* 0xfffffffd00407547 */ /* 0x008fea000b83ffff */
.L_x_33:
[C---:B------:R-:W-:Y:S01]  /*24c0*/  LEA R3, R11.reuse, UR26, 0x3 ;  /* 0x0000001a0b037c11 */ /* 0x040fe2000f8e18ff */
[----:B------:R-:W-:Y:S01]  /*24d0*/  NOP ;  /* 0x0000000000007918 */ /* 0x000fe20000000000 */
[----:B-1----:R-:W-:Y:S02]  /*24e0*/  SHF.L.U32 R0, R10, 0x1f, RZ ;  /* 0x0000001f0a007819 */ /* 0x002fe400000006ff */
[----:B------:R-:W-:Y:S02]  /*24f0*/  LEA R4, R11, UR26, 0x4 ;  /* 0x0000001a0b047c11 */ /* 0x000fe4000f8e20ff */
[----:B--2-4-:R-:W1:Y:S02]  /*2500*/  SYNCS.PHASECHK.TRANS64.TRYWAIT P0, [R3+URZ+0x160], R0 ;  /* 0x00016000030075a7 */ /* 0x014e6400080011ff */
[----:B-1----:R-:W-:Y:S05]  /*2510*/  @!P0 BRA `(.L_x_40) ;  /* 0x0000005c002c8947 */ /* 0x002fea0003800000 */
.L_x_133:
[----:B------:R-:W2:Y:S01]  /*2520*/  LDS.128 R4, [R4+0x1f0] ;  /* 0x0001f00004047984 */ /* 0x000ea20000000c00 */
[----:B------:R-:W-:Y:S01]  /*2530*/  UISETP.GE.AND UP0, UPT, UR37, 0x1, UPT ;  /* 0x000000012500788c */ /* 0x000fe2000bf06270 */
[----:B------:R-:W-:Y:S01]  /*2540*/  @!PT LDS RZ, [RZ] ;  /* 0x00000000fffff984 */ /* 0x000fe20000000800 */
[----:B------:R-:W-:Y:S01]  /*2550*/  @!PT LDS RZ, [RZ] ;  /* 0x00000000fffff984 */ /* 0x000fe20000000800 */
[----:B------:R-:W-:Y:S01]  /*2560*/  @!PT LDS RZ, [RZ] ;  /* 0x00000000fffff984 */ /* 0x000fe20000000800 */
[----:B------:R-:W-:Y:S01]  /*2570*/  @!PT LDS RZ, [RZ] ;  /* 0x00000000fffff984 */ /* 0x000fe20000000800 */
[----:B------:R3:W-:Y:S06]  /*2580*/  MEMBAR.ALL.CTA ;  /* 0x0000000000007992 */ /* 0x0007ec0000008000 */
[----:B---3--:R-:W3:Y:S01]  /*2590*/  FENCE.VIEW.ASYNC.S ;  /* 0x00000000000073c6 */ /* 0x008ee20000000000 */
[----:B--2---:R-:W-:-:S13]  /*25a0*/  LOP3.LUT P0, RZ, R6, 0x1, RZ, 0xc0, !PT ;  /* 0x0000000106ff7812 */ /* 0x004fda000780c0ff */
[----:B---3--:R-:W-:Y:S01]  /*25b0*/  VOTEU.ANY UP1, P0 ;  /* 0x0000000000ff7886 */ /* 0x008fe20000020100 */
[----:B------:R-:W-:-:S13]  /*25c0*/  PLOP3.LUT P0, PT, PT, PT, UP1, 0x80, 0x8 ;  /* 0x000000000008781c */ /* 0x000fda0003f0f018 */
[----:B-1----:R-:W-:Y:S02]  /*25d0*/  @P0 LOP3.LUT R0, R5, 0xffff, RZ, 0xc0, !PT ;  /* 0x0000ffff05000812 */ /* 0x002fe400078ec0ff */
[----:B------:R-:W-:Y:S02]  /*25e0*/  @P0 MOV R2, R4 ;  /* 0x0000000400020202 */ /* 0x000fe40000000f00 */
[----:B------:R-:W-:Y:S01]  /*25f0*/  @P0 R2UR UR5, R0 ;  /* 0x00000000000502ca */ /* 0x000fe200000e0000 */
[----:B------:R-:W-:Y:S01]  /*2600*/  VIADD R0, R3, 0x170 ;  /* 0x0000017003007836 */ /* 0x000fe20000000000 */
[----:B------:R-:W-:Y:S02]  /*2610*/  @P0 SHF.R.U32.HI R4, RZ, 0x10, R5 ;  /* 0x00000010ff040819 */ /* 0x000fe40000011605 */
[----:B------:R-:W-:Y:S02]  /*2620*/  @P0 R2UR UR6, R2 ;  /* 0x00000000020602ca */ /* 0x000fe400000e0000 */
[----:B------:R-:W-:-:S02]  /*2630*/  PRMT R0, RZ, 0x654, R0 ;  /* 0x00000654ff007816 */ /* 0x000fc40000000000 */
[----:B------:R-:W-:Y:S02]  /*2640*/  @P0 R2UR UR4, R4 ;  /* 0x00000000040402ca */ /* 0x000fe400000e0000 */
[----:B------:R1:W-:Y:S03]  /*2650*/  SYNCS.ARRIVE.TRANS64.RED.A1T0 RZ, [R0+URZ], RZ ;  /* 0x000000ff00ff79a7 */ /* 0x0003e600081004ff */
[----:B------:R-:W-:-:S04]  /*2660*/  @UP1 UMOV UR39, UR5 ;  /* 0x0000000500271c82 */ /* 0x000fc80008000000 */
[----:B------:R-:W-:-:S04]  /*2670*/  @UP1 UMOV UR40, UR6 ;  /* 0x0000000600281c82 */ /* 0x000fc80008000000 */
[----:B------:R-:W-:Y:S01]  /*2680*/  @UP1 UMOV UR36, UR4 ;  /* 0x0000000400241c82 */ /* 0x000fe20008000000 */
[----:B------:R-:W-:Y:S05]  /*2690*/  BRA.U !UP0, `(.L_x_41) ;  /* 0x0000000108b87547 */ /* 0x000fea000b800000 */
[----:B------:R-:W2:Y:S01]  /*26a0*/  LDCU.128 UR4, c[0x0][0xb10] ;  /* 0x00016200ff0477ac */ /* 0x000ea20008000c00 */
[----:B------:R-:W3:Y:S01]  /*26b0*/  LDCU UR10, c[0x0][0xb20] ;  /* 0x00016400ff0a77ac */ /* 0x000ee20008000800 */
[----:B------:R-:W4:Y:S01]  /*26c0*/  LDCU UR11, c[0x0][0xb0c] ;  /* 0x00016180ff0b77ac */ /* 0x000f220008000800 */
[----:B------:R-:W1:Y:S01]  /*26d0*/  LDCU.64 UR8, c[0x0][0xb28] ;  /* 0x00016500ff0877ac */ /* 0x000e620008000a00 */
[----:B------:R-:W-:Y:S02]  /*26e0*/  UISETP.NE.AND UP3, UPT, UR37, 0x1, UPT ;  /* 0x000000012500788c */ /* 0x000fe4000bf65270 */
[----:B--2---:R-:W-:Y:S02]  /*26f0*/  UIMAD.WIDE.U32 UR32, UR22, UR7, URZ ;  /* 0x00000007162072a5 */ /* 0x004fe4000f8e00ff */
[----:B------:R-:W-:Y:S02]  /*2700*/  UIMAD.WIDE.U32 UR16, UR39, UR7, URZ ;  /* 0x00000007271072a5 */ /* 0x000fe4000f8e00ff */
[----:B------:R-:W-:-:S02]  /*2710*/  UIMAD.WIDE.U32 UR18, UR23, UR4, URZ ;  /* 0x00000004171272a5 */ /* 0x000fc4000f8e00ff */
[----:B------:R-:W-:Y:S01]  /*2720*/  UISETP.NE.AND UP0, UPT, UR6, 0x1, UPT ;  /* 0x000000010600788c */ /* 0x000fe2000bf05270 */
[----:B------:R-:W-:Y:S01]  /*2730*/  UMOV UR7, UR33 ;  /* 0x0000002100077c82 */ /* 0x000fe20008000000 */
[----:B----4-:R-:W-:Y:S02]  /*2740*/  UISETP.NE.AND UP2, UPT, UR11, 0x1, UPT ;  /* 0x000000010b00788c */ /* 0x010fe4000bf45270 */
[----:B---3--:R-:W-:Y:S02]  /*2750*/  USHF.R.U32.HI UR7, URZ, UR10, UR7 ;  /* 0x0000000aff077299 */ /* 0x008fe40008011607 */
[----:B------:R-:W-:Y:S02]  /*2760*/  USHF.R.U32.HI UR12, URZ, UR5, UR19 ;  /* 0x00000005ff0c7299 */ /* 0x000fe40008011613 */
[----:B------:R-:W-:Y:S02]  /*2770*/  USEL UR7, UR22, UR7, !UP0 ;  /* 0x0000000716077287 */ /* 0x000fe4000c000000 */
[----:B------:R-:W-:-:S02]  /*2780*/  USEL UR12, UR23, UR12, !UP2 ;  /* 0x0000000c170c7287 */ /* 0x000fc4000d000000 */
[----:B-1----:R-:W-:Y:S02]  /*2790*/  UIMAD.WIDE.U32 UR32, UR7, UR8, URZ ;  /* 0x00000008072072a5 */ /* 0x002fe4000f8e00ff */
        /* <DEDUP_REMOVED lines=30> */
.L_x_41:
[----:B------:R-:W2:Y:S02]  /*2980*/  LDCU UR4, c[0x0][0xb30] ;  /* 0x00016600ff0477ac */ /* 0x000ea40008000800 */
[----:B--2---:R-:W-:-:S09]  /*2990*/  UISETP.NE.AND UP0, UPT, UR4, 0x1, UPT ;  /* 0x000000010400788c */ /* 0x004fd2000bf05270 */
        /* <DEDUP_REMOVED lines=13> */
[----:B------:R-:W-:Y:S02]  /*2a70*/  UIADD3 UR4, UPT, UPT, UR5, -UR8, URZ ;  /* 0x8000000805047290 */ /* 0x000fe4000fffe0ff */
[----:B------:R-:W-:Y:S02]  /*2a80*/  UIADD3 UR5, UPT, UPT, -UR5, UR8, URZ ;  /* 0x0000000805057290 */ /* 0x000fe4000fffe1ff */
[----:B------:R-:W-:Y:S02]  /*2a90*/  UIMAD UR39, UR4, UR6, UR39 ;  /* 0x00000006042772a4 */ /* 0x000fe4000f8e0227 */
[----:B------:R-:W-:-:S12]  /*2aa0*/  UIMAD UR40, UR5, UR9, UR40 ;  /* 0x00000009052872a4 */ /* 0x000fd8000f8e0228 */
.L_x_42:
[----:B------:R-:W-:Y:S01]  /*2ab0*/  VIADD R11, R11, 0x1 ;  /* 0x000000010b0b7836 */ /* 0x000fe20000000000 */
[----:B------:R-:W-:Y:S01]  /*2ac0*/  PLOP3.LUT P1, PT, PT, PT, PT, 0x80, 0x8 ;  /* 0x000000000008781c */ /* 0x000fe20003f2f070 */
[----:B------:R-:W-:Y:S02]  /*2ad0*/  UIADD3 UR50, UPT, UPT, UR40, UR49, URZ ;  /* 0x0000003128327290 */ /* 0x000fe4000fffe0ff */
[----:B------:R-:W-:Y:S01]  /*2ae0*/  UIADD3 UR51, UPT, UPT, UR39, UR48, URZ ;  /* 0x0000003027337290 */ /* 0x000fe2000fffe0ff */
[----:B------:R-:W-:-:S04]  /*2af0*/  ISETP.NE.AND P0, PT, R11, 0x2, PT ;  /* 0x000000020b00780c */ /* 0x000fc80003f05270 */
[----:B-1----:R-:W-:Y:S02]  /*2b00*/  SEL R0, RZ, 0x1, P0 ;  /* 0x00000001ff007807 */ /* 0x002fe40000000000 */
[----:B------:R-:W-:Y:S02]  /*2b10*/  SEL R11, R11, RZ, P0 ;  /* 0x000000ff0b0b7207 */ /* 0x000fe40000000000 */
[----:B------:R-:W-:Y:S01]  /*2b20*/  LOP3.LUT R10, R10, R0, RZ, 0x3c, !PT ;  /* 0x000000000a0a7212 */ /* 0x000fe200078e3cff */
[----:B------:R-:W-:Y:S06]  /*2b30*/  BRA.U UP1, `(.L_x_43) ;  /* 0xfffffff101447547 */ /* 0x000fec000b83ffff */
[----:B------:R-:W-:Y:S01]  /*2b40*/  UIADD3 UR26, UPT, UPT, UR26, 0xa0, URZ ;  /* 0x000000a01a1a7890 */ /* 0x000fe2000fffe0ff */
[----:B------:R-:W-:-:S03]  /*2b50*/  SHF.L.U32 R2, R12, 0x1f, RZ ;  /* 0x0000001f0c027819 */ /* 0x000fc600000006ff */
[----:B------:R-:W-:-:S09]  /*2b60*/  ULEA UR4, UR41, UR26, 0x3 ;  /* 0x0000001a29047291 */ /* 0x000fd2000f8e18ff */
[----:B------:R-:W1:Y:S02]  /*2b70*/  SYNCS.PHASECHK.TRANS64.TRYWAIT P0, [UR4], R2 ;  /* 0x00000002ff0075a7 */ /* 0x000e640008001104 */
[----:B-1----:R-:W-:Y:S05]  /*2b80*/  @!P0 BRA `(.L_x_44) ;  /* 0x0000005400a48947 */ /* 0x002fea0003800000 */
.L_x_135:
[----:B------:R-:W-:-:S04]  /*2b90*/  UIADD3 UR5, UPT, UPT, UR41, 0x1, URZ ;  /* 0x0000000129057890 */ /* 0x000fc8000fffe0ff */
[----:B------:R-:W-:-:S04]  /*2ba0*/  UISETP.NE.AND UP0, UPT, UR5, 0x14, UPT ;  /* 0x000000140500788c */ /* 0x000fc8000bf05270 */
[----:B------:R-:W-:Y:S02]  /*2bb0*/  USEL UR6, URZ, 0x1, UP0 ;  /* 0x00000001ff067887 */ /* 0x000fe40008000000 */
[----:B------:R-:W-:-:S04]  /*2bc0*/  USEL UR5, UR5, URZ, UP0 ;  /* 0x000000ff05057287 */ /* 0x000fc80008000000 */
[----:B------:R-:W-:Y:S01]  /*2bd0*/  ULEA UR4, UR5, UR26, 0x3 ;  /* 0x0000001a05047291 */ /* 0x000fe2000f8e18ff */
[----:B-1----:R-:W-:-:S04]  /*2be0*/  LOP3.LUT R2, R12, UR6, RZ, 0x3c, !PT ;  /* 0x000000060c027c12 */ /* 0x002fc8000f8e3cff */
[----:B------:R-:W-:-:S04]  /*2bf0*/  SHF.L.U32 R3, R2, 0x1f, RZ ;  /* 0x0000001f02037819 */ /* 0x000fc800000006ff */
[----:B------:R-:W1:Y:S02]  /*2c00*/  SYNCS.PHASECHK.TRANS64.TRYWAIT P0, [UR4], R3 ;  /* 0x00000003ff0075a7 */ /* 0x000e640008001104 */
[----:B-1----:R-:W-:Y:S05]  /*2c10*/  @!P0 BRA `(.L_x_45) ;  /* 0x0000005400988947 */ /* 0x002fea0003800000 */
.L_x_137:
[----:B------:R-:W-:-:S04]  /*2c20*/  UIADD3 UR5, UPT, UPT, UR5, 0x1, URZ ;  /* 0x0000000105057890 */ /* 0x000fc8000fffe0ff */
[----:B------:R-:W-:-:S04]  /*2c30*/  UISETP.NE.AND UP0, UPT, UR5, 0x14, UPT ;  /* 0x000000140500788c */ /* 0x000fc8000bf05270 */
[----:B------:R-:W-:Y:S02]  /*2c40*/  USEL UR6, URZ, 0x1, UP0 ;  /* 0x00000001ff067887 */ /* 0x000fe40008000000 */
[----:B------:R-:W-:-:S04]  /*2c50*/  USEL UR5, UR5, URZ, UP0 ;  /* 0x000000ff05057287 */ /* 0x000fc80008000000 */
[----:B------:R-:W-:Y:S01]  /*2c60*/  ULEA UR4, UR5, UR26, 0x3 ;  /* 0x0000001a05047291 */ /* 0x000fe2000f8e18ff */
[----:B------:R-:W-:-:S04]  /*2c70*/  LOP3.LUT R2, R2, UR6, RZ, 0x3c, !PT ;  /* 0x0000000602027c12 */ /* 0x000fc8000f8e3cff */
[----:B-1----:R-:W-:-:S04]  /*2c80*/  SHF.L.U32 R3, R2, 0x1f, RZ ;  /* 0x0000001f02037819 */ /* 0x002fc800000006ff */
[----:B------:R-:W1:Y:S02]  /*2c90*/  SYNCS.PHASECHK.TRANS64.TRYWAIT P0, [UR4], R3 ;  /* 0x00000003ff0075a7 */ /* 0x000e640008001104 */
[----:B-1----:R-:W-:Y:S05]  /*2ca0*/  @!P0 BRA `(.L_x_46) ;  /* 0x00000054008c8947 */ /* 0x002fea0003800000 */
.L_x_139:
        /* <DEDUP_REMOVED lines=9> */
.L_x_141:
        /* <DEDUP_REMOVED lines=9> */
.L_x_143:
        /* <DEDUP_REMOVED lines=9> */
.L_x_145:
        /* <DEDUP_REMOVED lines=9> */
.L_x_147:
        /* <DEDUP_REMOVED lines=9> */
.L_x_149:
        /* <DEDUP_REMOVED lines=9> */
.L_x_151:
        /* <DEDUP_REMOVED lines=9> */
.L_x_153:
        /* <DEDUP_REMOVED lines=9> */
.L_x_155:
        /* <DEDUP_REMOVED lines=9> */
.L_x_157:
        /* <DEDUP_REMOVED lines=9> */
.L_x_159:
        /* <DEDUP_REMOVED lines=9> */
.L_x_161:
        /* <DEDUP_REMOVED lines=9> */
.L_x_163:
        /* <DEDUP_REMOVED lines=9> */
.L_x_165:
        /* <DEDUP_REMOVED lines=9> */
.L_x_167:
        /* <DEDUP_REMOVED lines=9> */
.L_x_169:
        /* <DEDUP_REMOVED lines=9> */
.L_x_171:
[----:B------:R-:W-:-:S04]  /*35b0*/  UIADD3 UR5, UPT, UPT, UR5, 0x1, URZ ;  /* 0x0000000105057890 */ /* 0x000fc8000fffe0ff */
[----:B------:R-:W-:-:S04]  /*35c0*/  UISETP.NE.AND UP0, UPT, UR5, 0x14, UPT ;  /* 0x000000140500788c */ /* 0x000fc8000bf05270 */
[----:B------:R-:W-:Y:S02]  /*35d0*/  USEL UR4, URZ, 0x1, UP0 ;  /* 0x00000001ff047887 */ /* 0x000fe40008000000 */
[----:B------:R-:W-:-:S04]  /*35e0*/  USEL UR5, UR5, URZ, UP0 ;  /* 0x000000ff05057287 */ /* 0x000fc80008000000 */
[----:B------:R-:W-:Y:S01]  /*35f0*/  ULEA UR5, UR5, UR26, 0x3 ;  /* 0x0000001a05057291 */ /* 0x000fe2000f8e18ff */
[----:B------:R-:W-:-:S04]  /*3600*/  LOP3.LUT R2, R2, UR4, RZ, 0x3c, !PT ;  /* 0x0000000402027c12 */ /* 0x000fc8000f8e3cff */
[----:B------:R-:W-:Y:S01]  /*3610*/  SHF.L.U32 R2, R2, 0x1f, RZ ;  /* 0x0000001f02027819 */ /* 0x000fe200000006ff */
[----:B-1----:R-:W-:-:S07]  /*3620*/  IMAD.U32 R0, RZ, RZ, UR5 ;  /* 0x00000005ff007e24 */ /* 0x002fce000f8e00ff */
.L_x_63:
[----:B-1----:R1:W2:Y:S02]  /*3630*/  SYNCS.PHASECHK.TRANS64.TRYWAIT P0, [R0+URZ], R2 ;  /* 0x00000002000075a7 */ /* 0x0022a400080011ff */
[----:B--2---:R-:W-:Y:S05]  /*3640*/  @!P0 NANOSLEEP.SYNCS 0x989680 ;  /* 0x009896800000895d */ /* 0x004fea0003900000 */
[----:B------:R-:W2:Y:S02]  /*3650*/  @!P0 SYNCS.PHASECHK.TRANS64 P0, [R0+URZ], R2 ;  /* 0x00000002000085a7 */ /* 0x000ea400080010ff */
[----:B--2---:R-:W-:Y:S05]  /*3660*/  @P0 EXIT ;  /* 0x000000000000094d */ /* 0x004fea0003800000 */
[----:B------:R-:W-:Y:S05]  /*3670*/  BRA `(.L_x_63) ;  /* 0xfffffffc00ec7947 */ /* 0x000fea000383ffff */
.L_x_23:
[----:B------:R-:W-:-:S04]  /*3680*/  UISETP.NE.AND UP0, UPT, UR54, URZ, UPT ;  /* 0x000000ff3600728c */ /* 0x000fc8000bf05270 */
[----:B------:R-:W-:-:S09]  /*3690*/  UISETP.NE.OR UP0, UPT, UR11, 0x1, UP0 ;  /* 0x000000010b00788c */ /* 0x000fd20008705670 */
[----:B------:R-:W-:Y:S05]  /*36a0*/  BRA.U UP0, `(.L_x_64) ;  /* 0x0000000500487547 */ /* 0x000fea000b800000 */
[----:B------:R-:W-:Y:S01]  /*36b0*/  ISETP.GE.U32.AND P2, PT, R0, 0x8, PT ;  /* 0x000000080000780c */ /* 0x000fe20003f46070 */
[----:B------:R-:W-:Y:S01]  /*36c0*/  IMAD.MOV.U32 R12, RZ, RZ, 0x1 ;  /* 0x00000001ff0c7424 */ /* 0x000fe200078e00ff */
[----:B------:R-:W-:Y:S02]  /*36d0*/  CS2R R10, SRZ ;  /* 0x00000000000a7805 */ /* 0x000fe4000001ff00 */
[----:B------:R-:W-:Y:S01]  /*36e0*/  CS2R R8, SRZ ;  /* 0x0000000000087805 */ /* 0x000fe2000001ff00 */
[----:B------:R-:W-:Y:S01]  /*36f0*/  UMOV UR4, 0x400 ;  /* 0x0000040000047882 */ /* 0x000fe20000000000 */
[----:B------:R-:W-:Y:S01]  /*3700*/  UMOV UR6, URZ ;  /* 0x000000ff00067c82 */ /* 0x000fe20008000000 */
[----:B------:R-:W-:-:S12]  /*3710*/  ULEA UR54, UR54, UR4, 0x18 ;  /* 0x0000000436367291 */ /* 0x000fd8000f8ec0ff */
.L_x_68:
[----:B------:R-:W-:Y:S02]  /*3720*/  LEA R2, R8, UR54, 0x3 ;  /* 0x0000003608027c11 */ /* 0x000fe4000f8e18ff */
[----:B------:R-:W-:-:S03]  /*3730*/  SHF.L.U32 R4, R9, 0x1f, RZ ;  /* 0x0000001f09047819 */ /* 0x000fc600000006ff */
[----:B------:R-:W-:Y:S01]  /*3740*/  VIADD R5, R2, 0x1d0 ;  /* 0x000001d002057836 */ /* 0x000fe20000000000 */
[----:B------:R-:W2:Y:S02]  /*3750*/  SYNCS.PHASECHK.TRANS64.TRYWAIT P0, [R2+URZ+0x1c0], R4 ;  /* 0x0001c004020075a7 */ /* 0x000ea400080011ff */
[----:B--2---:R-:W-:Y:S05]  /*3760*/  @!P0 BRA `(.L_x_65) ;  /* 0x0000005000748947 */ /* 0x004fea0003800000 */
.L_x_172:
[----:B------:R-:W-:Y:S01]  /*3770*/  ULEA UR5, UR6, UR54, 0x3 ;  /* 0x0000003606057291 */ /* 0x000fe2000f8e18ff */
[----:B--2---:R-:W-:Y:S01]  /*3780*/  PRMT R2, RZ, 0x654, R5 ;  /* 0x00000654ff027816 */ /* 0x004fe20000000005 */
[----:B------:R-:W-:Y:S01]  /*3790*/  @!P2 IMAD.MOV.U32 R4, RZ, RZ, 0x10 ;  /* 0x00000010ff04a424 */ /* 0x000fe200078e00ff */
[----:B------:R-:W-:Y:S01]  /*37a0*/  SHF.L.U32 R5, R12, 0x1f, RZ ;  /* 0x0000001f0c057819 */ /* 0x000fe200000006ff */
[----:B------:R-:W-:Y:S01]  /*37b0*/  UIADD3 UR4, UPT, UPT, UR5, 0x160, URZ ;  /* 0x0000016005047890 */ /* 0x000fe2000fffe0ff */
[----:B------:R2:W-:Y:S05]  /*37c0*/  SYNCS.ARRIVE.TRANS64.RED.A1T0 RZ, [R2+URZ], RZ ;  /* 0x000000ff02ff79a7 */ /* 0x0005ea00081004ff */
[----:B------:R-:W-:Y:S01]  /*37d0*/  IMAD.U32 R6, RZ, RZ, UR4 ;  /* 0x00000004ff067e24 */ /* 0x000fe2000f8e00ff */
[----:B------:R-:W3:Y:S04]  /*37e0*/  SYNCS.PHASECHK.TRANS64.TRYWAIT P0, [UR5+0x170], R5 ;  /* 0x00017005ff0075a7 */ /* 0x000ee80008001105 */
[----:B------:R-:W-:Y:S01]  /*37f0*/  PRMT R6, R0, 0x654, R6 ;  /* 0x0000065400067816 */ /* 0x000fe20000000006 */
[----:B--23--:R-:W-:Y:S06]  /*3800*/  @!P0 BRA `(.L_x_66) ;  /* 0x0000005000608947 */ /* 0x00cfec0003800000 */
.L_x_174:
[----:B------:R-:W-:Y:S01]  /*3810*/  ULEA UR4, UR6, UR54, 0x4 ;  /* 0x0000003606047291 */ /* 0x000fe2000f8e20ff */
[----:B------:R-:W-:Y:S01]  /*3820*/  SEL R3, R6, R3, !P2 ;  /* 0x0000000306037207 */ /* 0x000fe20005000000 */
[----:B------:R-:W-:Y:S01]  /*3830*/  UIADD3 UR5, UPT, UPT, UR5, 0x160, URZ ;  /* 0x0000016005057890 */ /* 0x000fe2000fffe0ff */
[----:B--2---:R-:W-:Y:S01]  /*3840*/  LEA R2, R11, UR54, 0x3 ;  /* 0x000000360b027c11 */ /* 0x004fe2000f8e18ff */
[----:B------:R-:W-:Y:S01]  /*3850*/  UIADD3 UR4, UPT, UPT, UR4, 0x1f0, URZ ;  /* 0x000001f004047890 */ /* 0x000fe2000fffe0ff */
[----:B------:R2:W-:Y:S01]  /*3860*/  @!P2 SYNCS.ARRIVE.TRANS64.RED RZ, [R3+URZ], R4 ;  /* 0x0000000403ffa9a7 */ /* 0x0005e200080004ff */
[----:B------:R-:W-:Y:S01]  /*3870*/  UIADD3 UR6, UPT, UPT, UR6, 0x1, URZ ;  /* 0x0000000106067890 */ /* 0x000fe2000fffe0ff */
[----:B------:R-:W-:-:S03]  /*3880*/  VIADD R8, R8, 0x1 ;  /* 0x0000000108087836 */ /* 0x000fc60000000000 */
[----:B------:R-:W-:Y:S02]  /*3890*/  UISETP.NE.AND UP0, UPT, UR6, 0x2, UPT ;  /* 0x000000020600788c */ /* 0x000fe4000bf05270 */
[----:B------:R-:W-:Y:S01]  /*38a0*/  ISETP.NE.AND P0, PT, R8, 0x2, PT ;  /* 0x000000020800780c */ /* 0x000fe20003f05270 */
[----:B------:R-:W-:Y:S06]  /*38b0*/  UGETNEXTWORKID.BROADCAST [UR4], [UR5] ;  /* 0x00000000040073ca */ /* 0x000fec0008000100 */
[----:B------:R-:W-:Y:S02]  /*38c0*/  USEL UR4, URZ, 0x1, UP0 ;  /* 0x00000001ff047887 */ /* 0x000fe40008000000 */
[----:B------:R-:W-:-:S04]  /*38d0*/  USEL UR6, UR6, URZ, UP0 ;  /* 0x000000ff06067287 */ /* 0x000fc80008000000 */
[----:B------:R-:W-:Y:S02]  /*38e0*/  LOP3.LUT R12, R12, UR4, RZ, 0x3c, !PT ;  /* 0x000000040c0c7c12 */ /* 0x000fe4000f8e3cff */
[----:B--2---:R-:W-:-:S04]  /*38f0*/  SHF.L.U32 R4, R10, 0x1f, RZ ;  /* 0x0000001f0a047819 */ /* 0x004fc800000006ff */
[----:B------:R-:W2:Y:S02]  /*3900*/  SYNCS.PHASECHK.TRANS64.TRYWAIT P1, [R2+URZ+0x160], R4 ;  /* 0x00016004020075a7 */ /* 0x000ea400080211ff */
[----:B--2---:R-:W-:Y:S05]  /*3910*/  @!P1 BRA `(.L_x_67) ;  /* 0x0000005000349947 */ /* 0x004fea0003800000 */
.L_x_175:
[C---:B--2---:R-:W-:Y:S01]  /*3920*/  LEA R4, R11.reuse, UR54, 0x4 ;  /* 0x000000360b047c11 */ /* 0x044fe2000f8e20ff */
[----:B------:R-:W-:Y:S01]  /*3930*/  VIADD R2, R2, 0x170 ;  /* 0x0000017002027836 */ /* 0x000fe20000000000 */
[----:B------:R-:W-:Y:S01]  /*3940*/  SEL R8, R8, RZ, P0 ;  /* 0x000000ff08087207 */ /* 0x000fe20000000000 */
[----:B------:R-:W-:-:S03]  /*3950*/  VIADD R11, R11, 0x1 ;  /* 0x000000010b0b7836 */ /* 0x000fc60000000000 */
[----:B------:R-:W2:Y:S01]  /*3960*/  LDS.128 R4, [R4+0x1f0] ;  /* 0x0001f00004047984 */ /* 0x000ea20000000c00 */
[----:B------:R-:W-:Y:S02]  /*3970*/  PRMT R2, RZ, 0x654, R2 ;  /* 0x00000654ff027816 */ /* 0x000fe40000000002 */
[C---:B------:R-:W-:Y:S01]  /*3980*/  ISETP.NE.AND P1, PT, R11.reuse, 0x2, PT ;  /* 0x000000020b00780c */ /* 0x040fe20003f25270 */
[----:B------:R-:W-:Y:S01]  /*3990*/  @!PT LDS RZ, [RZ] ;  /* 0x00000000fffff984 */ /* 0x000fe20000000800 */
[----:B------:R-:W-:Y:S01]  /*39a0*/  @!PT LDS RZ, [RZ] ;  /* 0x00000000fffff984 */ /* 0x000fe20000000800 */
[----:B------:R-:W-:Y:S01]  /*39b0*/  @!PT LDS RZ, [RZ] ;  /* 0x00000000fffff984 */ /* 0x000fe20000000800 */
[----:B------:R-:W-:Y:S01]  /*39c0*/  @!PT LDS RZ, [RZ] ;  /* 0x00000000fffff984 */ /* 0x000fe20000000800 */
[----:B------:R3:W-:Y:S06]  /*39d0*/  MEMBAR.ALL.CTA ;  /* 0x0000000000007992 */ /* 0x0007ec0000008000 */
[----:B---3--:R-:W3:Y:S01]  /*39e0*/  FENCE.VIEW.ASYNC.S ;  /* 0x00000000000073c6 */ /* 0x008ee20000000000 */
[----:B------:R-:W-:Y:S01]  /*39f0*/  SEL R11, R11, RZ, P1 ;  /* 0x000000ff0b0b7207 */ /* 0x000fe20000800000 */
[----:B---3--:R3:W-:Y:S01]  /*3a00*/  SYNCS.ARRIVE.TRANS64.RED.A1T0 RZ, [R2+URZ], RZ ;  /* 0x000000ff02ff79a7 */ /* 0x0087e200081004ff */
[----:B--2---:R-:W-:-:S02]  /*3a10*/  LOP3.LUT P3, RZ, R6, 0x1, RZ, 0xc0, !PT ;  /* 0x0000000106ff7812 */ /* 0x004fc4000786c0ff */
[----:B------:R-:W-:-:S04]  /*3a20*/  SEL R4, RZ, 0x1, P1 ;  /* 0x00000001ff047807 */ /* 0x000fc80000800000 */
[----:B------:R-:W-:Y:S02]  /*3a30*/  LOP3.LUT R10, R10, R4, RZ, 0x3c, !PT ;  /* 0x000000040a0a7212 */ /* 0x000fe400078e3cff */
[----:B---3--:R-:W-:-:S04]  /*3a40*/  SEL R2, RZ, 0x1, P0 ;  /* 0x00000001ff027807 */ /* 0x008fc80000000000 */
[----:B------:R-:W-:Y:S01]  /*3a50*/  LOP3.LUT R9, R9, R2, RZ, 0x3c, !PT ;  /* 0x0000000209097212 */ /* 0x000fe200078e3cff */
[----:B------:R-:W-:Y:S06]  /*3a60*/  @P3 BRA `(.L_x_68) ;  /* 0xfffffffc002c3947 */ /* 0x000fec000383ffff */
[----:B------:R-:W-:Y:S01]  /*3a70*/  ULEA UR5, UR6, UR54, 0x3 ;  /* 0x0000003606057291 */ /* 0x000fe2000f8e18ff */
[----:B------:R-:W-:-:S08]  /*3a80*/  SHF.L.U32 R2, R12, 0x1f, RZ ;  /* 0x0000001f0c027819 */ /* 0x000fd000000006ff */
[----:B------:R-:W2:Y:S02]  /*3a90*/  SYNCS.PHASECHK.TRANS64 P0, [UR5+0x170], R2 ;  /* 0x00017002ff0075a7 */ /* 0x000ea40008001005 */
[----:B--2---:R-:W-:Y:S05]  /*3aa0*/  @P0 BRA `(.L_x_69) ;  /* 0x0000000000080947 */ /* 0x004fea0003800000 */
[----:B------:R-:W2:Y:S02]  /*3ab0*/  SYNCS.PHASECHK.TRANS64.TRYWAIT P0, [UR5+0x170], R2 ;  /* 0x00017002ff0075a7 */ /* 0x000ea40008001105 */
[----:B--2---:R-:W-:Y:S05]  /*3ac0*/  @!P0 BRA `(.L_x_70) ;  /* 0x0000004c00dc8947 */ /* 0x004fea0003800000 */
.L_x_69:
[----:B------:R-:W-:-:S04]  /*3ad0*/  UIADD3 UR4, UPT, UPT, UR6, 0x1, URZ ;  /* 0x0000000106047890 */ /* 0x000fc8000fffe0ff */
[----:B------:R-:W-:-:S04]  /*3ae0*/  UISETP.NE.AND UP0, UPT, UR4, 0x2, UPT ;  /* 0x000000020400788c */ /* 0x000fc8000bf05270 */
[----:B------:R-:W-:Y:S02]  /*3af0*/  USEL UR7, URZ, 0x1, UP0 ;  /* 0x00000001ff077887 */ /* 0x000fe40008000000 */
[----:B------:R-:W-:-:S04]  /*3b00*/  USEL UR4, UR4, URZ, UP0 ;  /* 0x000000ff04047287 */ /* 0x000fc80008000000 */
[----:B------:R-:W-:Y:S01]  /*3b10*/  ULEA UR4, UR4, UR54, 0x3 ;  /* 0x0000003604047291 */ /* 0x000fe2000f8e18ff */
[----:B--2---:R-:W-:-:S04]  /*3b20*/  LOP3.LUT R2, R12, UR7, RZ, 0x3c, !PT ;  /* 0x000000070c027c12 */ /* 0x004fc8000f8e3cff */
[----:B------:R-:W-:-:S04]  /*3b30*/  SHF.L.U32 R0, R2, 0x1f, RZ ;  /* 0x0000001f02007819 */ /* 0x000fc800000006ff */
[----:B------:R-:W2:Y:S02]  /*3b40*/  SYNCS.PHASECHK.TRANS64 P0, [UR4+0x170], R0 ;  /* 0x00017000ff0075a7 */ /* 0x000ea40008001004 */
[----:B-12---:R-:W-:Y:S05]  /*3b50*/  @P0 EXIT ;  /* 0x000000000000094d */ /* 0x006fea0003800000 */
[----:B------:R-:W-:Y:S02]  /*3b60*/  SHF.L.U32 R2, R2, 0x1f, RZ ;  /* 0x0000001f02027819 */ /* 0x000fe400000006ff */
[----:B------:R-:W-:-:S07]  /*3b70*/  MOV R0, UR4 ;  /* 0x0000000400007c02 */ /* 0x000fce0008000f00 */
.L_x_71:
[----:B-1----:R1:W2:Y:S02]  /*3b80*/  SYNCS.PHASECHK.TRANS64.TRYWAIT P0, [R0+URZ+0x170], R2 ;  /* 0x00017002000075a7 */ /* 0x0022a400080011ff */
[----:B--2---:R-:W-:Y:S05]  /*3b90*/  @!P0 NANOSLEEP.SYNCS 0x989680 ;  /* 0x009896800000895d */ /* 0x004fea0003900000 */
[----:B------:R-:W2:Y:S02]  /*3ba0*/  @!P0 SYNCS.PHASECHK.TRANS64 P0, [R0+URZ+0x170], R2 ;  /* 0x00017002000085a7 */ /* 0x000ea400080010ff */
[----:B--2---:R-:W-:Y:S05]  /*3bb0*/  @P0 EXIT ;  /* 0x000000000000094d */ /* 0x004fea0003800000 */
[----:B------:R-:W-:Y:S05]  /*3bc0*/  BRA `(.L_x_71) ;  /* 0xfffffffc00ec7947 */ /* 0x000fea000383ffff */
.L_x_64:
[----:B------:R-:W-:Y:S05]  /*3bd0*/  BRA.U UP6, `(.L_x_72) ;  /* 0x0000001106a07547 */ /* 0x000fea000b800000 */
[----:B------:R-:W-:Y:S01]  /*3be0*/  UMOV UR4, 0x40 ;  /* 0x0000004000047882 */ /* 0x000fe20000000000 */
[----:B------:R-:W-:Y:S01]  /*3bf0*/  NOP ;  /* 0x0000000000007918 */ /* 0x000fe20000000000 */
[----:B------:R-:W-:Y:S01]  /*3c00*/  ULEA UR4, UR54, UR4, 0x18 ;  /* 0x0000000436047291 */ /* 0x000fe2000f8ec0ff */
[----:B------:R-:W-:Y:S02]  /*3c10*/  UMOV UR5, 0x400 ;  /* 0x0000040000057882 */ /* 0x000fe40000000000 */
[----:B------:R-:W-:-:S06]  /*3c20*/  ULEA UR54, UR54, UR5, 0x18 ;  /* 0x0000000536367291 */ /* 0x000fcc000f8ec0ff */
[----:B------:R-:W2:Y:S02]  /*3c30*/  LDS.U8 R0, [UR4+0x1c] ;  /* 0x00001c04ff007984 */ /* 0x000ea40008000000 */
[----:B--2---:R-:W-:-:S13]  /*3c40*/  ISETP.NE.AND P0, PT, R0, RZ, PT ;  /* 0x000000ff0000720c */ /* 0x004fda0003f05270 */
[----:B------:R-:W-:Y:S05]  /*3c50*/  @P0 BRA `(.L_x_73) ;  /* 0x0000000400080947 */ /* 0x000fea0003800000 */
[----:B------:R-:W-:Y:S02]  /*3c60*/  UISETP.NE.U32.AND UP1, UPT, UR17, 0x1, UPT ;  /* 0x000000011100788c */ /* 0x000fe4000bf25070 */
[----:B------:R-:W-:-:S07]  /*3c70*/  UIADD3 UR6, UPT, UPT, UR4, 0x8, URZ ;  /* 0x0000000804067890 */ /* 0x000fce000fffe0ff */
[----:B------:R-:W-:Y:S05]  /*3c80*/  BRA.U !UP1, `(.L_x_74) ;  /* 0x00000001099c7547 */ /* 0x000fea000b800000 */
[----:B------:R-:W-:Y:S01]  /*3c90*/  ELECT P0, URZ, PT ;  /* 0x0000000000ff782f */ /* 0x000fe20003800000 */
[----:B------:R-:W-:-:S12]  /*3ca0*/  BSSY B0, `(.L_x_74) ;  /* 0x0000025000007945 */ /* 0x000fd80003800000 */
[----:B------:R-:W-:Y:S05]  /*3cb0*/  @!P0 BRA `(.L_x_75) ;  /* 0x00000000008c8947 */ /* 0x000fea0003800000 */
[----:B------:R-:W-:-:S05]  /*3cc0*/  UMOV UR5, 0x10 ;  /* 0x0000001000057882 */ /* 0x000fca0000000000 */
[----:B------:R-:W-:Y:S04]  /*3cd0*/  DEPBAR.LE SB2, 0x36 ;  /* 0x0000ad800000791a */ /* 0x000fe80000000000 */
[----:B------:R-:W2:Y:S02]  /*3ce0*/  UTCATOMSWS.2CTA.FIND_AND_SET.ALIGN UP0, UR5, UR5 ;  /* 0x00000005000575e3 */ /* 0x000ea40008200800 */
[----:B--2---:R-:W-:Y:S01]  /*3cf0*/  MOV R10, UR5 ;  /* 0x00000005000a7c02 */ /* 0x004fe20008000f00 */
[----:B------:R-:W-:Y:S06]  /*3d00*/  BRA.U UP0, `(.L_x_76) ;  /* 0x0000000100187547 */ /* 0x000fec000b800000 */
.L_x_77:
[----:B------:R-:W-:Y:S05]  /*3d10*/  NANOSLEEP 0x64 ;  /* 0x000000640000795d */ /* 0x000fea0003800000 */
[----:B------:R-:W-:-:S05]  /*3d20*/  UMOV UR5, 0x10 ;  /* 0x0000001000057882 */ /* 0x000fca0000000000 */
[----:B------:R-:W-:Y:S04]  /*3d30*/  DEPBAR.LE SB2, 0x36 ;  /* 0x0000ad800000791a */ /* 0x000fe80000000000 */
[----:B------:R-:W2:Y:S02]  /*3d40*/  UTCATOMSWS.2CTA.FIND_AND_SET.ALIGN UP0, UR5, UR5 ;  /* 0x00000005000575e3 */ /* 0x000ea40008200800 */
[----:B--2---:R-:W-:Y:S01]  /*3d50*/  MOV R10, UR5 ;  /* 0x00000005000a7c02 */ /* 0x004fe20008000f00 */
[----:B------:R-:W-:Y:S05]  /*3d60*/  BRA.U !UP0, `(.L_x_77) ;  /* 0xfffffffd08e87547 */ /* 0x000fea000b83ffff */
.L_x_76:
[----:B------:R-:W2:Y:S01]  /*3d70*/  LDS R6, [UR4+0x10] ;  /* 0x00001004ff067984 */ /* 0x000ea20008000800 */
[----:B------:R-:W-:Y:S01]  /*3d80*/  IMAD.U32 R0, RZ, RZ, UR54 ;  /* 0x00000036ff007e24 */ /* 0x000fe2000f8e00ff */
[----:B------:R-:W-:-:S03]  /*3d90*/  MOV R4, UR16 ;  /* 0x0000001000047c02 */ /* 0x000fc60008000f00 */
[----:B------:R-:W-:Y:S01]  /*3da0*/  VIADD R0, R0, 0x210 ;  /* 0x0000021000007836 */ /* 0x000fe20000000000 */
[----:B--2---:R-:W-:-:S04]  /*3db0*/  SHF.L.U32 R6, R6, 0x1f, RZ ;  /* 0x0000001f06067819 */ /* 0x004fc800000006ff */
[----:B------:R-:W2:Y:S02]  /*3dc0*/  SYNCS.PHASECHK.TRANS64.TRYWAIT P0, [UR4+0x8], R6 ;  /* 0x00000806ff0075a7 */ /* 0x000ea40008001104 */
[----:B--2---:R-:W-:Y:S05]  /*3dd0*/  @P0 BRA `(.L_x_78) ;  /* 0x0000000000080947 */ /* 0x004fea0003800000 */
[----:B------:R-:W2:Y:S02]  /*3de0*/  SYNCS.PHASECHK.TRANS64.TRYWAIT P0, [UR4+0x8], R6 ;  /* 0x00000806ff0075a7 */ /* 0x000ea40008001104 */
[----:B--2---:R-:W-:Y:S05]  /*3df0*/  @!P0 BRA `(.L_x_79) ;  /* 0x0000004c00288947 */ /* 0x004fea0003800000 */
.L_x_78:
[----:B------:R-:W-:Y:S01]  /*3e00*/  PRMT R4, R4, 0x654, R0 ;  /* 0x0000065404047816 */ /* 0x000fe20000000000 */
[----:B------:R-:W-:Y:S01]  /*3e10*/  HFMA2 R0, -RZ, RZ, 0, 5.9604644775390625e-08 ;  /* 0x00000001ff007431 */ /* 0x000fe200000001ff */
[----:B------:R-:W-:Y:S01]  /*3e20*/  UPRMT UR5, UR16, 0x654, UR6 ;  /* 0x0000065410057896 */ /* 0x000fe20008000006 */
[----:B------:R-:W-:Y:S02]  /*3e30*/  IMAD.MOV.U32 R8, RZ, RZ, 0xffff ;  /* 0x0000ffffff087424 */ /* 0x000fe400078e00ff */
[----:B--2---:R-:W-:Y:S02]  /*3e40*/  IMAD.MOV.U32 R6, RZ, RZ, 0x4 ;  /* 0x00000004ff067424 */ /* 0x004fe400078e00ff */
[----:B------:R-:W-:Y:S01]  /*3e50*/  IMAD.SHL.U32 R9, R10, 0x20, RZ ;  /* 0x000000200a097824 */ /* 0x000fe200078e00ff */
[----:B------:R-:W-:Y:S02]  /*3e60*/  MOV R5, UR5 ;  /* 0x0000000500057c02 */ /* 0x000fe40008000f00 */
[-C--:B------:R-:W-:Y:S01]  /*3e70*/  SHF.L.U32 R8, R8, R10.reuse, RZ ;  /* 0x0000000a08087219 */ /* 0x080fe200000006ff */
[----:B------:R2:W-:Y:S01]  /*3e80*/  SYNCS.ARRIVE.TRANS64.RED RZ, [UR5], R6 ;  /* 0x00000006ffff79a7 */ /* 0x0005e20008000405 */
[----:B------:R-:W-:Y:S01]  /*3e90*/  SHF.L.U32 R7, R0, R10, RZ ;  /* 0x0000000a00077219 */ /* 0x000fe200000006ff */
[----:B------:R2:W-:Y:S04]  /*3ea0*/  STS [UR54+0x210], R9 ;  /* 0x00021009ff007988 */ /* 0x0005e80008000836 */
[----:B------:R2:W-:Y:S04]  /*3eb0*/  STAS [R4.64], R10 ;  /* 0x0000000a04007dbd */ /* 0x0005e8000c0008ff */
[----:B------:R2:W-:Y:S04]  /*3ec0*/  ATOMS.OR RZ, [UR4+0x14], R8 ;  /* 0x00001408ffff798c */ /* 0x0005e8000b000004 */
[----:B------:R2:W-:Y:S04]  /*3ed0*/  ATOMS.OR RZ, [UR4+0x18], R7 ;  /* 0x00001807ffff798c */ /* 0x0005e8000b000004 */
[----:B------:R2:W-:Y:S02]  /*3ee0*/  ATOMS.XOR RZ, [UR4+0x10], R0 ;  /* 0x00001000ffff798c */ /* 0x0005e4000b800004 */
.L_x_75:
[----:B-1----:R-:W-:Y:S05]  /*3ef0*/  BSYNC B0 ;  /* 0x0000000000007941 */ /* 0x002fea0003800000 */
.L_x_74:
[----:B------:R-:W-:Y:S05]  /*3f00*/  BRA.U UP1, `(.L_x_80) ;  /* 0x00000001016c7547 */ /* 0x000fea000b800000 */
[----:B------:R-:W-:-:S03]  /*3f10*/  UMOV UR5, 0xffffffff ;  /* 0xffffffff00057882 */ /* 0x000fc60000000000 */
[----:B------:R-:W-:Y:S05]  /*3f20*/  BRA.DIV UR5, `(.L_x_81) ;  /* 0x0000004a05f47947 */ /* 0x000fea000b800000 */
[----:B------:R-:W-:-:S13]  /*3f30*/  ELECT P0, URZ, PT ;  /* 0x0000000000ff782f */ /* 0x000fda0003800000 */
.L_x_179:
[----:B------:R-:W-:Y:S05]  /*3f40*/  @!P0 BRA `(.L_x_80) ;  /* 0x00000000005c8947 */ /* 0x000fea0003800000 */
[----:B--2---:R-:W2:Y:S02]  /*3f50*/  LDS R4, [UR4+0x10] ;  /* 0x00001004ff047984 */ /* 0x004ea40008000800 */
[----:B--2---:R-:W-:-:S04]  /*3f60*/  SHF.L.U32 R4, R4, 0x1f, RZ ;  /* 0x0000001f04047819 */ /* 0x004fc800000006ff */
[----:B------:R-:W2:Y:S02]  /*3f70*/  SYNCS.PHASECHK.TRANS64.TRYWAIT P0, [UR4+0x8], R4 ;  /* 0x00000804ff0075a7 */ /* 0x000ea40008001104 */
[----:B--2---:R-:W-:Y:S05]  /*3f80*/  @P0 BRA `(.L_x_82) ;  /* 0x0000000000080947 */ /* 0x004fea0003800000 */
[----:B------:R-:W2:Y:S02]  /*3f90*/  SYNCS.PHASECHK.TRANS64.TRYWAIT P0, [UR4+0x8], R4 ;  /* 0x00000804ff0075a7 */ /* 0x000ea40008001104 */
[----:B--2---:R-:W-:Y:S05]  /*3fa0*/  @!P0 BRA `(.L_x_83) ;  /* 0x0000004800f88947 */ /* 0x004fea0003800000 */
.L_x_82:
[----:B------:R-:W3:Y:S01]  /*3fb0*/  LDS R6, [UR54+0x210] ;  /* 0x00021036ff067984 */ /* 0x000ee20008000800 */
[----:B--2---:R-:W-:Y:S02]  /*3fc0*/  HFMA2 R0, -RZ, RZ, 0, 5.9604644775390625e-08 ;  /* 0x00000001ff007431 */ /* 0x004fe400000001ff */
[----:B------:R-:W-:Y:S01]  /*3fd0*/  IMAD.MOV.U32 R4, RZ, RZ, 0xffff ;  /* 0x0000ffffff047424 */ /* 0x000fe200078e00ff */
[----:B------:R-:W-:Y:S01]  /*3fe0*/  UPRMT UR5, UR16, 0x654, UR6 ;  /* 0x0000065410057896 */ /* 0x000fe20008000006 */
[----:B---3--:R-:W-:-:S03]  /*3ff0*/  IMAD.SHL.U32 R5, R6, 0x20, RZ ;  /* 0x0000002006057824 */ /* 0x008fc600078e00ff */
[-C--:B------:R-:W-:Y:S02]  /*4000*/  SHF.L.U32 R4, R4, R6.reuse, RZ ;  /* 0x0000000604047219 */ /* 0x080fe400000006ff */
[----:B------:R-:W-:Y:S01]  /*4010*/  SHF.L.U32 R6, R0, R6, RZ ;  /* 0x0000000600067219 */ /* 0x000fe200000006ff */
[----:B------:R3:W-:Y:S04]  /*4020*/  STS [UR54+0x210], R5 ;  /* 0x00021005ff007988 */ /* 0x0007e80008000836 */
[----:B------:R3:W-:Y:S04]  /*4030*/  ATOMS.OR RZ, [UR4+0x14], R4 ;  /* 0x00001404ffff798c */ /* 0x0007e8000b000004 */
[----:B------:R3:W-:Y:S01]  /*4040*/  ATOMS.OR RZ, [UR4+0x18], R6 ;  /* 0x00001806ffff798c */ /* 0x0007e2000b000004 */
[----:B------:R-:W-:Y:S03]  /*4050*/  SYNCS.ARRIVE.TRANS64.RED.A1T0 RZ, [UR5], RZ ;  /* 0x000000ffffff79a7 */ /* 0x000fe60008100405 */
[----:B------:R3:W-:Y:S01]  /*4060*/  ATOMS.XOR RZ, [UR4+0x10], R0 ;  /* 0x00001000ffff798c */ /* 0x0007e2000b800004 */
[----:B------:R-:W-:Y:S05]  /*4070*/  BRA `(.L_x_80) ;  /* 0x0000000000107947 */ /* 0x000fea0003800000 */
.L_x_73:
[----:B------:R-:W-:Y:S02]  /*4080*/  MOV R0, 0xffffffff ;  /* 0xffffffff00007802 */ /* 0x000fe40000000f00 */
[----:B------:R-:W-:-:S03]  /*4090*/  MOV R4, 0x40c0 ;  /* 0x000040c000047802 */ /* 0x000fc60000000f00 */
[----:B------:R2:W-:Y:S04]  /*40a0*/  STS [UR54+0x210], R0 ;  /* 0x00021000ff007988 */ /* 0x0005e80008000836 */
[----:B-12--5:R-:W-:Y:S05]  /*40b0*/  CALL.REL.NOINC `($__internal_1_$__cuda_sm10x_tcgen05_guardrail_trap_phase_invalid_during_alloc) ;  /* 0x0000005000007944 */ /* 0x026fea0003c00000 */
.L_x_80:
[----:B------:R-:W-:Y:S05]  /*40c0*/  WARPSYNC.ALL ;  /* 0x0000000000007948 */ /* 0x000fea0003800000 */
[----:B------:R-:W4:Y:S01]  /*40d0*/  S2UR UR6, SR_CgaCtaId ;  /* 0x00000000000679c3 */ /* 0x000f220000008800 */
[----:B------:R-:W-:Y:S01]  /*40e0*/  UMOV UR4, 0x400 ;  /* 0x0000040000047882 */ /* 0x000fe20000000000 */
[----:B------:R-:W-:-:S06]  /*40f0*/  NOP ;  /* 0x0000000000007918 */ /* 0x000fcc0000000000 */
[----:B------:R-:W-:Y:S06]  /*4100*/  BAR.ARV 0x6, 0xa0 ;  /* 0x0182800000007b1d */ /* 0x000fec0000002000 */
[----:B------:R-:W-:Y:S01]  /*4110*/  LOP3.LUT R3, R3, 0xffff, RZ, 0xc0, !PT ;  /* 0x0000ffff03037812 */ /* 0x000fe200078ec0ff */
[----:B--2---:R-:W-:Y:S01]  /*4120*/  IMAD.MOV.U32 R9, RZ, RZ, 0x1 ;  /* 0x00000001ff097424 */ /* 0x004fe200078e00ff */
[----:B------:R-:W-:Y:S01]  /*4130*/  LOP3.LUT R2, R2, 0xffff, RZ, 0xc0, !PT ;  /* 0x0000ffff02027812 */ /* 0x000fe200078ec0ff */
[----:B------:R-:W-:Y:S01]  /*4140*/  IMAD.MOV.U32 R8, RZ, RZ, RZ ;  /* 0x000000ffff087224 */ /* 0x000fe200078e00ff */
[----:B------:R-:W-:Y:S01]  /*4150*/  R2UR UR11, R3 ;  /* 0x00000000030b72ca */ /* 0x000fe200000e0000 */
[----:B------:R-:W-:Y:S01]  /*4160*/  UMOV UR22, URZ ;  /* 0x000000ff00167c82 */ /* 0x000fe20008000000 */
[----:B------:R-:W-:-:S02]  /*4170*/  R2UR UR10, R2 ;  /* 0x00000000020a72ca */ /* 0x000fc400000e0000 */
[----:B------:R-:W-:Y:S01]  /*4180*/  CS2R R2, SRZ ;  /* 0x0000000000027805 */ /* 0x000fe2000001ff00 */
[----:B------:R-:W-:Y:S01]  /*4190*/  UMOV UR21, URZ ;  /* 0x000000ff00157c82 */ /* 0x000fe20008000000 */
[----:B------:R-:W-:Y:S01]  /*41a0*/  UMOV UR20, URZ ;  /* 0x000000ff00147c82 */ /* 0x000fe20008000000 */
[----:B----4-:R-:W-:Y:S01]  /*41b0*/  ULEA UR6, UR6, UR4, 0x18 ;  /* 0x0000000406067291 */ /* 0x010fe2000f8ec0ff */
[----:B------:R-:W2:Y:S03]  /*41c0*/  LDCU UR4, c[0x0][0x38c] ;  /* 0x00007180ff0477ac */ /* 0x000ea60008000800 */
[----:B------:R-:W-:Y:S02]  /*41d0*/  UIADD3 UR12, UPT, UPT, UR6, 0x4600, URZ ;  /* 0x00004600060c7890 */ /* 0x000fe4000fffe0ff */
[----:B------:R-:W-:-:S03]  /*41e0*/  UIADD3 UR13, UPT, UPT, UR6, 0x2c600, URZ ;  /* 0x0002c600060d7890 */ /* 0x000fc6000fffe0ff */
[----:B---3--:R-:W3:Y:S01]  /*41f0*/  LDS R0, [UR6+0x210] ;  /* 0x00021006ff007984 */ /* 0x008ee20008000800 */
[----:B------:R-:W-:Y:S02]  /*4200*/  USHF.R.U32.HI UR12, URZ, 0x4, UR12 ;  /* 0x00000004ff0c7899 */ /* 0x000fe4000801160c */
[----:B------:R-:W-:Y:S02]  /*4210*/  USHF.R.U32.HI UR13, URZ, 0x4, UR13 ;  /* 0x00000004ff0d7899 */ /* 0x000fe4000801160d */
[----:B------:R-:W-:Y:S02]  /*4220*/  ULOP3.LUT UR12, UR12, 0x3fff, URZ, 0xc0, !UPT ;  /* 0x00003fff0c0c7892 */ /* 0x000fe4000f8ec0ff */
[----:B------:R-:W-:Y:S02]  /*4230*/  ULOP3.LUT UR13, UR13, 0x3fff, URZ, 0xc0, !UPT ;  /* 0x00003fff0d0d7892 */ /* 0x000fe4000f8ec0ff */
[----:B------:R-:W-:Y:S02]  /*4240*/  ULOP3.LUT UR12, UR12, 0x10000, URZ, 0xfc, !UPT ;  /* 0x000100000c0c7892 */ /* 0x000fe4000f8efcff */
[----:B--2---:R-:W-:-:S02]  /*4250*/  UIADD3 UR4, UPT, UPT, UR4, 0x3f, URZ ;  /* 0x0000003f04047890 */ /* 0x004fc4000fffe0ff */
[----:B------:R-:W-:Y:S02]  /*4260*/  ULOP3.LUT UR13, UR13, 0x10000, URZ, 0xfc, !UPT ;  /* 0x000100000d0d7892 */ /* 0x000fe4000f8efcff */
[----:B------:R-:W-:Y:S02]  /*4270*/  USHF.R.S32.HI UR5, URZ, 0x1f, UR4 ;  /* 0x0000001fff057899 */ /* 0x000fe40008011404 */
[----:B------:R-:W-:Y:S02]  /*4280*/  UISETP.NE.AND UP3, UPT, UR17, URZ, UPT ;  /* 0x000000ff1100728c */ /* 0x000fe4000bf65270 */
[----:B------:R-:W-:Y:S01]  /*4290*/  ULEA.HI UR5, UR5, UR4, URZ, 0x6 ;  /* 0x0000000405057291 */ /* 0x000fe2000f8f30ff */
[----:B------:R-:W-:Y:S01]  /*42a0*/  UMOV UR28, 0x0 ;  /* 0x00000000001c7882 */ /* 0x000fe20000000000 */
[----:B------:R-:W-:Y:S02]  /*42b0*/  UMOV UR29, 0x101004a0 ;  /* 0x101004a0001d7882 */ /* 0x000fe40000000000 */
[----:B------:R-:W-:Y:S01]  /*42c0*/  USHF.R.S32.HI UR5, URZ, 0x6, UR5 ;  /* 0x00000006ff057899 */ /* 0x000fe20008011405 */
[----:B------:R-:W-:Y:S01]  /*42d0*/  UMOV UR26, 0x0 ;  /* 0x00000000001a7882 */ /* 0x000fe20000000000 */
[----:B------:R-:W-:-:S02]  /*42e0*/  UMOV UR27, 0x101004a0 ;  /* 0x101004a0001b7882 */ /* 0x000fc40000000000 */
[----:B------:R-:W-:-:S04]  /*42f0*/  UISETP.LT.AND UP0, UPT, UR5, 0x1, UPT ;  /* 0x000000010500788c */ /* 0x000fc8000bf01270 */
[----:B------:R-:W-:Y:S01]  /*4300*/  USEL UR23, UR5, 0x1, !UP0 ;  /* 0x0000000105177887 */ /* 0x000fe2000c000000 */
[----:B---3--:R-:W-:-:S15]  /*4310*/  R2UR UR24, R0 ;  /* 0x00000000001872ca */ /* 0x008fde00000e0000 */
.L_x_91:
[C---:B------:R-:W-:Y:S02]  /*4320*/  LEA R0, R8.reuse, UR6, 0x3 ;  /* 0x0000000608007c11 */ /* 0x040fe4000f8e18ff */
[----:B------:R-:W-:Y:S02]  /*4330*/  SHF.L.U32 R4, R3, 0x1f, RZ ;  /* 0x0000001f03047819 */ /* 0x000fe400000006ff */
[----:B------:R-:W-:Y:S02]  /*4340*/  LEA R5, R8, UR6, 0x4 ;  /* 0x0000000608057c11 */ /* 0x000fe4000f8e20ff */
[----:B------:R-:W2:Y:S02]  /*4350*/  SYNCS.PHASECHK.TRANS64.TRYWAIT P0, [R0+URZ+0x160], R4 ;  /* 0x00016004000075a7 */ /* 0x000ea400080011ff */
[----:B-12-4-:R-:W-:Y:S05]  /*4360*/  @!P0 BRA `(.L_x_84) ;  /* 0x0000004800208947 */ /* 0x016fea0003800000 */
.L_x_180:
[----:B--2---:R-:W2:Y:S01]  /*4370*/  LDS.128 R4, [R5+0x1f0] ;  /* 0x0001f00005047984 */ /* 0x004ea20000000c00 */
[----:B------:R-:W-:Y:S02]  /*4380*/  VIADD R0, R0, 0x170 ;  /* 0x0000017000007836 */ /* 0x000fe40000000000 */
[----:B------:R-:W-:Y:S01]  /*4390*/  VIADD R8, R8, 0x1 ;  /* 0x0000000108087836 */ /* 0x000fe20000000000 */
[----:B------:R-:W-:Y:S01]  /*43a0*/  @!PT LDS RZ, [RZ] ;  /* 0x00000000fffff984 */ /* 0x000fe20000000800 */
[----:B------:R-:W-:Y:S01]  /*43b0*/  @!PT LDS RZ, [RZ] ;  /* 0x00000000fffff984 */ /* 0x000fe20000000800 */
[----:B------:R-:W-:Y:S01]  /*43c0*/  @!PT LDS RZ, [RZ] ;  /* 0x00000000fffff984 */ /* 0x000fe20000000800 */
[----:B------:R-:W-:Y:S01]  /*43d0*/  @!PT LDS RZ, [RZ] ;  /* 0x00000000fffff984 */ /* 0x000fe20000000800 */
[----:B------:R3:W-:Y:S06]  /*43e0*/  MEMBAR.ALL.CTA ;  /* 0x0000000000007992 */ /* 0x0007ec0000008000 */
[----:B---3--:R-:W3:Y:S01]  /*43f0*/  FENCE.VIEW.ASYNC.S ;  /* 0x00000000000073c6 */ /* 0x008ee20000000000 */
[----:B------:R-:W-:-:S04]  /*4400*/  PRMT R0, RZ, 0x654, R0 ;  /* 0x00000654ff007816 */ /* 0x000fc80000000000 */
[----:B---3--:R3:W-:Y:S01]  /*4410*/  SYNCS.ARRIVE.TRANS64.RED.A1T0 RZ, [R0+URZ], RZ ;  /* 0x000000ff00ff79a7 */ /* 0x0087e200081004ff */
[----:B--2---:R-:W-:Y:S01]  /*4420*/  LOP3.LUT P1, RZ, R6, 0x1, RZ, 0xc0, !PT ;  /* 0x0000000106ff7812 */ /* 0x004fe2000782c0ff */
[----:B---3--:R-:W-:-:S12]  /*4430*/  BRA.U UP3, `(.L_x_85) ;  /* 0x0000000103e07547 */ /* 0x008fd8000b800000 */
[----:B------:R-:W2:Y:S01]  /*4440*/  LDCU UR4, c[0x0][0x38c] ;  /* 0x00007180ff0477ac */ /* 0x000ea20008000800 */
[----:B------:R-:W-:Y:S02]  /*4450*/  PLOP3.LUT P2, PT, PT, PT, PT, 0x80, 0x8 ;  /* 0x000000000008781c */ /* 0x000fe40003f4f070 */
[----:B------:R-:W-:Y:S01]  /*4460*/  SHF.L.U32 R4, R9, 0x1f, RZ ;  /* 0x0000001f09047819 */ /* 0x000fe200000006ff */
[----:B------:R-:W-:Y:S02]  /*4470*/  ULEA UR8, UR22, UR6, 0x3 ;  /* 0x0000000616087291 */ /* 0x000fe4000f8e18ff */
[----:B------:R-:W-:Y:S02]  /*4480*/  ULEA UR9, UR22, UR24, 0x6 ;  /* 0x0000001816097291 */ /* 0x000fe4000f8e30ff */
[----:B--2---:R-:W-:-:S06]  /*4490*/  UISETP.GE.AND UP0, UPT, UR4, 0x1, UPT ;  /* 0x000000010400788c */ /* 0x004fcc000bf06270 */
[----:B------:R-:W-:-:S05]  /*44a0*/  PLOP3.LUT P0, PT, PT, PT, UP0, 0x80, 0x8 ;  /* 0x000000000008781c */ /* 0x000fca0003f0f008 */
[----:B------:R-:W-:-:S08]  /*44b0*/  @UP0 ULEA UR4, UR21, UR6, 0x3 ;  /* 0x0000000615040291 */ /* 0x000fd0000f8e18ff */
[----:B------:R-:W-:-:S04]  /*44c0*/  @P0 SHF.L.U32 R0, R2, 0x1f, RZ ;  /* 0x0000001f02000819 */ /* 0x000fc800000006ff */
[----:B------:R2:W3:Y:S01]  /*44d0*/  @P0 SYNCS.PHASECHK.TRANS64.TRYWAIT P2, [UR4], R0 ;  /* 0x00000000ff0005a7 */ /* 0x0004e20008041104 */
[----:B------:R-:W4:Y:S02]  /*44e0*/  SYNCS.PHASECHK.TRANS64.TRYWAIT P0, [UR8+0x1a0], R4 ;  /* 0x0001a004ff0075a7 */ /* 0x000f240008001108 */
[----:B--234-:R-:W-:Y:S05]  /*44f0*/  @!P0 BRA `(.L_x_86) ;  /* 0x0000004400d08947 */ /* 0x01cfea0003800000 */
.L_x_182:
[----:B------:R-:W-:Y:S01]  /*4500*/  UMOV UR19, UR20 ;  /* 0x0000001400137c82 */ /* 0x000fe20008000000 */
[----:B------:R-:W-:Y:S05]  /*4510*/  BRA.U !UP0, `(.L_x_87) ;  /* 0x0000000108987547 */ /* 0x000fea000b800000 */
[----:B------:R-:W-:Y:S02]  /*4520*/  UIADD3 UR19, UPT, UPT, UR23, UR20, URZ ;  /* 0x0000001417137290 */ /* 0x000fe4000fffe0ff */
[----:B------:R-:W-:Y:S01]  /*4530*/  UPLOP3.LUT UP2, UPT, UPT, UPT, UPT, 0x40, 0x4 ;  /* 0x000000000004789c */ /* 0x000fe20003f4e870 */
[----:B------:R-:W-:Y:S01]  /*4540*/  UMOV UR18, UR5 ;  /* 0x0000000500127c82 */ /* 0x000fe20008000000 */
[----:B------:R-:W-:-:S09]  /*4550*/  UMOV UR15, UR21 ;  /* 0x00000015000f7c82 */ /* 0x000fd20008000000 */
.L_x_90:
[----:B---3--:R-:W-:Y:S01]  /*4560*/  ULEA UR7, UR15, UR6, 0x3 ;  /* 0x000000060f077291 */ /* 0x008fe2000f8e18ff */
[----:B----4-:R-:W-:Y:S11]  /*4570*/  @P2 BRA `(.L_x_88) ;  /* 0x00000000000c2947 */ /* 0x010ff60003800000 */
[----:B--2---:R-:W-:Y:S04]  /*4580*/  SHF.L.U32 R4, R2, 0x1f, RZ ;  /* 0x0000001f02047819 */ /* 0x004fe800000006ff */
[----:B------:R-:W2:Y:S02]  /*4590*/  SYNCS.PHASECHK.TRANS64.TRYWAIT P0, [UR7], R4 ;  /* 0x00000004ff0075a7 */ /* 0x000ea40008001107 */
[----:B--2---:R-:W-:Y:S05]  /*45a0*/  @!P0 BRA `(.L_x_89) ;  /* 0x0000004400bc8947 */ /* 0x004fea0003800000 */
.L_x_88:
[----:B------:R-:W-:Y:S01]  /*45b0*/  UISETP.NE.AND UP0, UPT, UR18, 0x1, UPT ;  /* 0x000000011200788c */ /* 0x000fe2000bf05270 */
[----:B------:R-:W-:Y:S01]  /*45c0*/  PLOP3.LUT P2, PT, PT, PT, PT, 0x80, 0x8 ;  /* 0x000000000008781c */ /* 0x000fe20003f4f070 */
[----:B------:R-:W-:Y:S02]  /*45d0*/  UIADD3 UR21, UPT, UPT, UR15, 0x1, URZ ;  /* 0x000000010f157890 */ /* 0x000fe4000fffe0ff */
[----:B------:R-:W-:Y:S02]  /*45e0*/  ULEA UR30, UR15, UR13, 0x7 ;  /* 0x0000000d0f1e7291 */ /* 0x000fe4000f8e38ff */
[----:B------:R-:W-:Y:S01]  /*45f0*/  UISETP.NE.AND UP1, UPT, UR21, 0x14, UPT ;  /* 0x000000141500788c */ /* 0x000fe2000bf25270 */
[----:B------:R-:W-:Y:S01]  /*4600*/  PLOP3.LUT P0, PT, PT, PT, UP0, 0x80, 0x8 ;  /* 0x000000000008781c */ /* 0x000fe20003f0f008 */
[----:B------:R-:W-:Y:S02]  /*4610*/  ULEA UR32, UR15, UR12, 0x9 ;  /* 0x0000000c0f207291 */ /* 0x000fe4000f8e48ff */
[----:B------:R-:W-:Y:S02]  /*4620*/  USEL UR14, URZ, 0x1, UP1 ;  /* 0x00000001ff0e7887 */ /* 0x000fe40008800000 */
[----:B------:R-:W-:Y:S02]  /*4630*/  USEL UR21, UR21, URZ, UP1 ;  /* 0x000000ff15157287 */ /* 0x000fe40008800000 */
[----:B-1----:R-:W-:Y:S02]  /*4640*/  UIADD3 UR36, UPT, UPT, UR30, 0x2, URZ ;  /* 0x000000021e247890 */ /* 0x002fe4000fffe0ff */
[----:B------:R-:W-:Y:S01]  /*4650*/  @UP0 ULEA UR4, UR21, UR6, 0x3 ;  /* 0x0000000615040291 */ /* 0x000fe2000f8e18ff */
[----:B------:R-:W-:Y:S01]  /*4660*/  LOP3.LUT R2, R2, UR14, RZ, 0x3c, !PT ;  /* 0x0000000e02027c12 */ /* 0x000fe2000f8e3cff */
[----:B------:R-:W-:Y:S02]  /*4670*/  UIADD3 UR34, UPT, UPT, UR32, 0x2, URZ ;  /* 0x0000000220227890 */ /* 0x000fe4000fffe0ff */
[----:B------:R-:W-:Y:S01]  /*4680*/  UIADD3 UR7, UPT, UPT, UR7, 0xa0, URZ ;  /* 0x000000a007077890 */ /* 0x000fe2000fffe0ff */
[----:B--2---:R-:W-:Y:S01]  /*4690*/  @P0 SHF.L.U32 R0, R2, 0x1f, RZ ;  /* 0x0000001f02000819 */ /* 0x004fe200000006ff */
[----:B------:R-:W-:Y:S01]  /*46a0*/  UMOV UR31, 0x80004020 ;  /* 0x80004020001f7882 */ /* 0x000fe20000000000 */
[----:B------:R-:W-:Y:S01]  /*46b0*/  UMOV UR33, 0x80004020 ;  /* 0x8000402000217882 */ /* 0x000fe20000000000 */
[----:B------:R-:W-:Y:S01]  /*46c0*/  UMOV UR37, 0x80004020 ;  /* 0x8000402000257882 */ /* 0x000fe20000000000 */
[----:B------:R3:W4:Y:S01]  /*46d0*/  @P0 SYNCS.PHASECHK.TRANS64.TRYWAIT P2, [UR4], R0 ;  /* 0x00000000ff0005a7 */ /* 0x0007220008041104 */
[----:B------:R-:W-:Y:S01]  /*46e0*/  UIADD3 UR20, UPT, UPT, UR20, 0x1, URZ ;  /* 0x0000000114147890 */ /* 0x000fe2000fffe0ff */
[----:B------:R3:W-:Y:S01]  /*46f0*/  UTCIMMA.2CTA gdesc[UR32], gdesc[UR30], tmem[UR9], tmem[UR28], idesc[UR29], UP2 ;  /* 0x00ff1c1e200075ea */ /* 0x0007e20009200109 */
[----:B------:R-:W-:Y:S02]  /*4700*/  UIADD3 UR18, UPT, UPT, UR18, -0x1, URZ ;  /* 0xffffffff12127890 */ /* 0x000fe4000fffe0ff */
[----:B------:R-:W-:Y:S02]  /*4710*/  UISETP.NE.AND UP0, UPT, UR20, UR19, UPT ;  /* 0x000000131400728c */ /* 0x000fe4000bf05270 */
[----:B------:R-:W-:Y:S01]  /*4720*/  UPLOP3.LUT UP2, UPT, UPT, UPT, UPT, 0x80, 0x8 ;  /* 0x000000000008789c */ /* 0x000fe20003f4f070 */
[----:B------:R-:W-:Y:S01]  /*4730*/  UMOV UR35, 0x80004020 ;  /* 0x8000402000237882 */ /* 0x000fe20000000000 */
[----:B------:R-:W-:Y:S01]  /*4740*/  UMOV UR15, UR21 ;  /* 0x00000015000f7c82 */ /* 0x000fe20008000000 */
[----:B------:R3:W-:Y:S01]  /*4750*/  UTCIMMA.2CTA gdesc[UR34], gdesc[UR36], tmem[UR9], tmem[UR26], idesc[UR27], UPT ;  /* 0x00ff1a24220075ea */ /* 0x0007e2000ba00109 */
[----:B------:R3:W-:Y:S03]  /*4760*/  UTCBAR.2CTA.MULTICAST [UR7], URZ, UR11 ;  /* 0x000000ff070073e9 */ /* 0x0007e6000820080b */
[----:B------:R-:W-:Y:S05]  /*4770*/  BRA.U UP0, `(.L_x_90) ;  /* 0xfffffffd00787547 */ /* 0x000fea000b83ffff */
.L_x_87:
[----:B------:R-:W-:Y:S01]  /*4780*/  UIADD3 UR8, UPT, UPT, UR8, 0x180, URZ ;  /* 0x0000018008087890 */ /* 0x000fe2000fffe0ff */
[----:B------:R-:W-:-:S08]  /*4790*/  UMOV UR20, UR19 ;  /* 0x0000001300147c82 */ /* 0x000fd00008000000 */
[----:B------:R1:W-:Y:S01]  /*47a0*/  UTCBAR.2CTA.MULTICAST [UR8], URZ, UR10 ;  /* 0x000000ff080073e9 */ /* 0x0003e2000820080a */
[----:B------:R-:W-:Y:S02]  /*47b0*/  NOP ;  /* 0x0000000000007918 */ /* 0x000fe40000000000 */
.L_x_85:
[----:B------:R-:W-:Y:S01]  /*47c0*/  UIADD3 UR22, UPT, UPT, UR22, 0x1, URZ ;  /* 0x0000000116167890 */ /* 0x000fe2000fffe0ff */
[----:B------:R-:W-:-:S03]  /*47d0*/  ISETP.NE.AND P0, PT, R8, 0x2, PT ;  /* 0x000000020800780c */ /* 0x000fc60003f05270 */
[----:B------:R-:W-:Y:S01]  /*47e0*/  UISETP.NE.AND UP0, UPT, UR22, 0x4, UPT ;  /* 0x000000041600788c */ /* 0x000fe2000bf05270 */
[----:B--23--:R-:W-:Y:S02]  /*47f0*/  SEL R0, RZ, 0x1, P0 ;  /* 0x00000001ff007807 */ /* 0x00cfe40000000000 */
[----:B------:R-:W-:Y:S01]  /*4800*/  SEL R8, R8, RZ, P0 ;  /* 0x000000ff08087207 */ /* 0x000fe20000000000 */
[----:B------:R-:W-:Y:S01]  /*4810*/  USEL UR4, URZ, 0x1, UP0 ;  /* 0x00000001ff047887 */ /* 0x000fe20008000000 */
[----:B------:R-:W-:Y:S01]  /*4820*/  LOP3.LUT R3, R3, R0, RZ, 0x3c, !PT ;  /* 0x0000000003037212 */ /* 0x000fe200078e3cff */
[----:B------:R-:W-:-:S04]  /*4830*/  USEL UR22, UR22, URZ, UP0 ;  /* 0x000000ff16167287 */ /* 0x000fc80008000000 */
[----:B------:R-:W-:Y:S01]  /*4840*/  LOP3.LUT R9, R9, UR4, RZ, 0x3c, !PT ;  /* 0x0000000409097c12 */ /* 0x000fe2000f8e3cff */
[----:B------:R-:W-:Y:S07]  /*4850*/  @P1 BRA `(.L_x_91) ;  /* 0xfffffff800b01947 */ /* 0x000fee000383ffff */
[----:B------:R-:W2:Y:S01]  /*4860*/  S2UR UR4, SR_CgaCtaId ;  /* 0x00000000000479c3 */ /* 0x000ea20000008800 */
[----:B------:R-:W-:Y:S01]  /*4870*/  ELECT P0, URZ, PT ;  /* 0x0000000000ff782f */ /* 0x000fe20003800000 */
[----:B------:R-:W-:Y:S01]  /*4880*/  HFMA2 R0, -RZ, RZ, 0, 5.9604644775390625e-08 ;  /* 0x00000001ff007431 */ /* 0x000fe200000001ff */
[----:B------:R-:W-:-:S05]  /*4890*/  UMOV UR5, 0x40 ;  /* 0x0000004000057882 */ /* 0x000fca0000000000 */
[----:B------:R-:W-:Y:S01]  /*48a0*/  UVIRTCOUNT.DEALLOC.SMPOOL 0x80 ;  /* 0x000000800000784c */ /* 0x000fe20000000000 */
[----:B------:R-:W-:Y:S02]  /*48b0*/  UISETP.NE.AND UP1, UPT, UR17, URZ, UPT ;  /* 0x000000ff1100728c */ /* 0x000fe4000bf25270 */
[----:B--2---:R-:W-:-:S09]  /*48c0*/  ULEA UR4, UR4, UR5, 0x18 ;  /* 0x0000000504047291 */ /* 0x004fd2000f8ec0ff */
[----:B------:R2:W-:Y:S01]  /*48d0*/  @P0 STS.U8 [UR4+0x1c], R0 ;  /* 0x00001c00ff000988 */ /* 0x0005e20008000004 */
[----:B------:R-:W-:Y:S05]  /*48e0*/  BRA.U UP1, `(.L_x_92) ;  /* 0x0000000101a07547 */ /* 0x000fea000b800000 */
[----:B------:R-:W-:Y:S01]  /*48f0*/  UIADD3 UR5, UPT, UPT, UR6, 0x1a0, URZ ;  /* 0x000001a006057890 */ /* 0x000fe2000fffe0ff */
[----:B------:R-:W-:-:S03]  /*4900*/  SHF.L.U32 R2, R9, 0x1f, RZ ;  /* 0x0000001f09027819 */ /* 0x000fc600000006ff */
[----:B------:R-:W-:-:S09]  /*4910*/  ULEA UR7, UR22, UR5, 0x3 ;  /* 0x0000000516077291 */ /* 0x000fd2000f8e18ff */
[----:B------:R-:W3:Y:S02]  /*4920*/  SYNCS.PHASECHK.TRANS64.TRYWAIT P0, [UR7], R2 ;  /* 0x00000002ff0075a7 */ /* 0x000ee40008001107 */
[----:B---3--:R-:W-:Y:S05]  /*4930*/  @!P0 BRA `(.L_x_93) ;  /* 0x0000004000f08947 */ /* 0x008fea0003800000 */
.L_x_185:
[----:B-1----:R-:W-:-:S04]  /*4940*/  UIADD3 UR8, UPT, UPT, UR22, 0x1, URZ ;  /* 0x0000000116087890 */ /* 0x002fc8000fffe0ff */
[----:B------:R-:W-:-:S04]  /*4950*/  UISETP.NE.AND UP0, UPT, UR8, 0x4, UPT ;  /* 0x000000040800788c */ /* 0x000fc8000bf05270 */
[----:B------:R-:W-:Y:S02]  /*4960*/  USEL UR9, URZ, 0x1, UP0 ;  /* 0x00000001ff097887 */ /* 0x000fe40008000000 */
[----:B------:R-:W-:-:S04]  /*4970*/  USEL UR8, UR8, URZ, UP0 ;  /* 0x000000ff08087287 */ /* 0x000fc80008000000 */
[----:B------:R-:W-:Y:S01]  /*4980*/  ULEA UR7, UR8, UR5, 0x3 ;  /* 0x0000000508077291 */ /* 0x000fe2000f8e18ff */
[----:B--2---:R-:W-:-:S04]  /*4990*/  LOP3.LUT R2, R9, UR9, RZ, 0x3c, !PT ;  /* 0x0000000909027c12 */ /* 0x004fc8000f8e3cff */
[----:B------:R-:W-:-:S04]  /*49a0*/  SHF.L.U32 R3, R2, 0x1f, RZ ;  /* 0x0000001f02037819 */ /* 0x000fc800000006ff */
[----:B------:R-:W1:Y:S02]  /*49b0*/  SYNCS.PHASECHK.TRANS64.TRYWAIT P0, [UR7], R3 ;  /* 0x00000003ff0075a7 */ /* 0x000e640008001107 */
[----:B-1----:R-:W-:Y:S05]  /*49c0*/  @!P0 BRA `(.L_x_94) ;  /* 0x0000004000e48947 */ /* 0x002fea0003800000 */
.L_x_187:
        /* <DEDUP_REMOVED lines=9> */
.L_x_189:
[----:B------:R-:W-:-:S04]  /*4a60*/  UIADD3 UR8, UPT, UPT, UR8, 0x1, URZ ;  /* 0x0000000108087890 */ /* 0x000fc8000fffe0ff */
[----:B------:R-:W-:-:S04]  /*4a70*/  UISETP.NE.AND UP0, UPT, UR8, 0x4, UPT ;  /* 0x000000040800788c */ /* 0x000fc8000bf05270 */
[----:B------:R-:W-:Y:S02]  /*4a80*/  USEL UR7, URZ, 0x1, UP0 ;  /* 0x00000001ff077887 */ /* 0x000fe40008000000 */
[----:B------:R-:W-:-:S04]  /*4a90*/  USEL UR8, UR8, URZ, UP0 ;  /* 0x000000ff08087287 */ /* 0x000fc80008000000 */
[----:B------:R-:W-:Y:S01]  /*4aa0*/  ULEA UR8, UR8, UR5, 0x3 ;  /* 0x0000000508087291 */ /* 0x000fe2000f8e18ff */
[----:B------:R-:W-:-:S04]  /*4ab0*/  LOP3.LUT R2, R2, UR7, RZ, 0x3c, !PT ;  /* 0x0000000702027c12 */ /* 0x000fc8000f8e3cff */
[----:B------:R-:W-:Y:S01]  /*4ac0*/  SHF.L.U32 R2, R2, 0x1f, RZ ;  /* 0x0000001f02027819 */ /* 0x000fe200000006ff */
[----:B-1----:R-:W-:-:S04]  /*4ad0*/  IMAD.U32 R0, RZ, RZ, UR8 ;  /* 0x00000008ff007e24 */ /* 0x002fc8000f8e00ff */
[----:B------:R1:W2:Y:S03]  /*4ae0*/  SYNCS.PHASECHK.TRANS64.TRYWAIT P0, [R0+URZ], R2 ;  /* 0x00000002000075a7 */ /* 0x0002a600080011ff */
[----:B--2---:R-:W-:Y:S05]  /*4af0*/  @!P0 NANOSLEEP.SYNCS 0x989680 ;  /* 0x009896800000895d */ /* 0x004fea0003900000 */
[----:B------:R-:W2:Y:S02]  /*4b00*/  @!P0 SYNCS.PHASECHK.TRANS64 P0, [R0+URZ], R2 ;  /* 0x00000002000085a7 */ /* 0x000ea400080010ff */
[----:B--2---:R-:W-:Y:S05]  /*4b10*/  @P0 BRA `(.L_x_96) ;  /* 0x0000000000200947 */ /* 0x004fea0003800000 */
.L_x_97:
[----:B--2---:R2:W3:Y:S02]  /*4b20*/  SYNCS.PHASECHK.TRANS64.TRYWAIT P0, [R0+URZ], R2 ;  /* 0x00000002000075a7 */ /* 0x0044e400080011ff */
[----:B---3--:R-:W-:Y:S05]  /*4b30*/  @!P0 NANOSLEEP.SYNCS 0x989680 ;  /* 0x009896800000895d */ /* 0x008fea0003900000 */
[----:B------:R-:W3:Y:S02]  /*4b40*/  @!P0 SYNCS.PHASECHK.TRANS64 P0, [R0+URZ], R2 ;  /* 0x00000002000085a7 */ /* 0x000ee400080010ff */
[----:B---3--:R-:W-:Y:S05]  /*4b50*/  @!P0 BRA `(.L_x_97) ;  /* 0xfffffffc00f08947 */ /* 0x008fea000383ffff */
[----:B------:R-:W-:Y:S05]  /*4b60*/  BRA `(.L_x_96) ;  /* 0x00000000000c7947 */ /* 0x000fea0003800000 */
.L_x_92:
[----:B------:R-:W-:-:S04]  /*4b70*/  UIADD3 UR5, UPT, UPT, UR6, 0x1e0, URZ ;  /* 0x000001e006057890 */ /* 0x000fc8000fffe0ff */
[----:B------:R-:W-:-:S09]  /*4b80*/  UPRMT UR5, UR16, 0x654, UR5 ;  /* 0x0000065410057896 */ /* 0x000fd20008000005 */
[----:B------:R-:W-:Y:S03]  /*4b90*/  SYNCS.ARRIVE.TRANS64.RED.A1T0 RZ, [UR5], RZ ;  /* 0x000000ffffff79a7 */ /* 0x000fe60008100405 */
.L_x_96:
[----:B-12---:R-:W-:Y:S01]  /*4ba0*/  SHF.L.U32 R2, RZ, 0x1f, RZ ;  /* 0x0000001fff027819 */ /* 0x006fe200000006ff */
[----:B------:R-:W-:Y:S01]  /*4bb0*/  UIADD3 UR5, UPT, UPT, UR6, 0x1e0, URZ ;  /* 0x000001e006057890 */ /* 0x000fe2000fffe0ff */
[----:B------:R-:W-:Y:S02]  /*4bc0*/  PLOP3.LUT P0, PT, PT, PT, UP1, 0x80, 0x8 ;  /* 0x000000000008781c */ /* 0x000fe40003f0f018 */
[----:B------:R-:W1:Y:S02]  /*4bd0*/  SYNCS.PHASECHK.TRANS64.TRYWAIT P1, [UR6+0x1e0], R2 ;  /* 0x0001e002ff0075a7 */ /* 0x000e640008021106 */
[----:B-1----:R-:W-:Y:S09]  /*4be0*/  @!P1 BRA `(.L_x_98) ;  /* 0x00000040008c9947 */ /* 0x002ff20003800000 */
.L_x_191:
[----:B------:R-:W-:Y:S02]  /*4bf0*/  @!UP1 UPRMT UR5, UR16, 0x654, UR5 ;  /* 0x0000065410059896 */ /* 0x000fe40008000005 */
[----:B------:R-:W-:Y:S01]  /*4c00*/  ULOP3.LUT UR6, UR24, 0xffff, URZ, 0xc0, !UPT ;  /* 0x0000ffff18067892 */ /* 0x000fe2000f8ec0ff */
[----:B------:R-:W-:-:S03]  /*4c10*/  UMOV UR8, 0xffff ;  /* 0x0000ffff00087882 */ /* 0x000fc60000000000 */
[----:B------:R-:W-:-:S03]  /*4c20*/  USHF.R.U32.HI UR6, URZ, 0x5, UR6 ;  /* 0x00000005ff067899 */ /* 0x000fc60008011606 */
[----:B------:R-:W-:Y:S01]  /*4c30*/  @!P0 SYNCS.ARRIVE.TRANS64.RED.A1T0 RZ, [UR5], RZ ;  /* 0x000000ffffff89a7 */ /* 0x000fe20008100405 */
[----:B------:R-:W-:Y:S01]  /*4c40*/  NOP ;  /* 0x0000000000007918 */ /* 0x000fe20000000000 */
[----:B-1----:R-:W1:Y:S01]  /*4c50*/  LDS R0, [UR4+0x14] ;  /* 0x00001404ff007984 */ /* 0x002e620008000800 */
[----:B------:R-:W-:Y:S01]  /*4c60*/  USHF.L.U32 UR8, UR8, UR6, URZ ;  /* 0x0000000608087299 */ /* 0x000fe200080006ff */
[----:B------:R-:W-:Y:S02]  /*4c70*/  UMOV UR5, 0x1 ;  /* 0x0000000100057882 */ /* 0x000fe40000000000 */
[----:B------:R-:W-:-:S03]  /*4c80*/  USHF.L.U32 UR5, UR5, UR6, URZ ;  /* 0x0000000605057299 */ /* 0x000fc600080006ff */
[----:B-1----:R-:W-:-:S04]  /*4c90*/  LOP3.LUT R0, R0, UR8, RZ, 0xc0, !PT ;  /* 0x0000000800007c12 */ /* 0x002fc8000f8ec0ff */
[----:B------:R-:W-:-:S13]  /*4ca0*/  ISETP.NE.AND P0, PT, R0, UR8, PT ;  /* 0x0000000800007c0c */ /* 0x000fda000bf05270 */
[----:B------:R-:W-:Y:S05]  /*4cb0*/  @P0 BRA `(.L_x_99) ;  /* 0x0000000000580947 */ /* 0x000fea0003800000 */
[----:B------:R-:W1:Y:S02]  /*4cc0*/  LDS R0, [UR4+0x18] ;  /* 0x00001804ff007984 */ /* 0x000e640008000800 */
[----:B-1----:R-:W-:-:S04]  /*4cd0*/  LOP3.LUT R0, R0, UR5, RZ, 0xc0, !PT ;  /* 0x0000000500007c12 */ /* 0x002fc8000f8ec0ff */
[----:B------:R-:W-:-:S13]  /*4ce0*/  ISETP.NE.AND P0, PT, R0, UR5, PT ;  /* 0x0000000500007c0c */ /* 0x000fda000bf05270 */
[----:B------:R-:W-:Y:S05]  /*4cf0*/  @P0 BRA `(.L_x_100) ;  /* 0x00000000003c0947 */ /* 0x000fea0003800000 */
[----:B------:R-:W1:Y:S01]  /*4d00*/  S2R R2, SR_LANEID ;  /* 0x0000000000027919 */ /* 0x000e620000000000 */
[----:B------:R-:W-:Y:S01]  /*4d10*/  ULOP3.LUT UR8, URZ, UR8, URZ, 0x33, !UPT ;  /* 0x00000008ff087292 */ /* 0x000fe2000f8e33ff */
[----:B------:R-:W-:Y:S02]  /*4d20*/  VOTEU.ANY UR7, UPT, PT ;  /* 0x0000000000077886 */ /* 0x000fe400038e0100 */
[----:B------:R-:W-:-:S03]  /*4d30*/  UFLO.U32 UR7, UR7 ;  /* 0x00000007000772bd */ /* 0x000fc600080e0000 */
[----:B------:R-:W-:-:S04]  /*4d40*/  IMAD.U32 R0, RZ, RZ, UR8 ;  /* 0x00000008ff007e24 */ /* 0x000fc8000f8e00ff */
[----:B------:R2:W3:Y:S02]  /*4d50*/  REDUX UR6, R0 ;  /* 0x00000000000673c4 */ /* 0x0004e40000000000 */
[----:B------:R1:W-:Y:S02]  /*4d60*/  UTCATOMSWS.AND URZ, UR8 ;  /* 0x0000000800ff79e3 */ /* 0x0003e40008000000 */
[----:B-1----:R-:W-:Y:S02]  /*4d70*/  ISETP.EQ.U32.AND P0, PT, R2, UR7, PT ;  /* 0x0000000702007c0c */ /* 0x002fe4000bf02070 */
[----:B--2---:R-:W-:Y:S02]  /*4d80*/  LOP3.LUT R0, RZ, UR5, RZ, 0x33, !PT ;  /* 0x00000005ff007c12 */ /* 0x004fe4000f8e33ff */
[----:B---3--:R-:W-:Y:S02]  /*4d90*/  MOV R2, UR6 ;  /* 0x0000000600027c02 */ /* 0x008fe40008000f00 */
[----:B------:R-:W1:Y:S07]  /*4da0*/  REDUX UR5, R0 ;  /* 0x00000000000573c4 */ /* 0x000e6e0000000000 */
[----:B------:R2:W-:Y:S01]  /*4db0*/  @P0 ATOMS.AND RZ, [UR4+0x14], R2 ;  /* 0x00001402ffff098c */ /* 0x0005e2000a800004 */
[----:B-1----:R-:W-:-:S05]  /*4dc0*/  IMAD.U32 R0, RZ, RZ, UR5 ;  /* 0x00000005ff007e24 */ /* 0x002fca000f8e00ff */
[----:B------:R2:W-:Y:S01]  /*4dd0*/  @P0 ATOMS.AND RZ, [UR4+0x18], R0 ;  /* 0x00001800ffff098c */ /* 0x0005e2000a800004 */
[----:B------:R-:W-:Y:S05]  /*4de0*/  BRA `(.L_x_101) ;  /* 0x0000000000147947 */ /* 0x000fea0003800000 */
.L_x_100:
[----:B------:R-:W-:Y:S02]  /*4df0*/  MOV R2, 0x4e10 ;  /* 0x00004e1000027802 */ /* 0x000fe40000000f00 */
[----:B----45:R-:W-:Y:S05]  /*4e00*/  CALL.REL.NOINC `($__internal_0_$__cuda_sm10x_tcgen05_guardrail_trap_col_being_dealloced_not_returned_by_alloc) ;  /* 0x0000004000a07944 */ /* 0x030fea0003c00000 */
[----:B------:R-:W-:Y:S05]  /*4e10*/  BRA `(.L_x_101) ;  /* 0x0000000000087947 */ /* 0x000fea0003800000 */
.L_x_99:
[----:B------:R-:W-:Y:S02]  /*4e20*/  MOV R2, 0x4e40 ;  /* 0x00004e4000027802 */ /* 0x000fe40000000f00 */
[----:B----45:R-:W-:Y:S05]  /*4e30*/  CALL.REL.NOINC `($__internal_2_$__cuda_sm10x_tcgen05_guardrail_trap_unallocated_columns_being_dealloced) ;  /* 0x0000004000ac7944 */ /* 0x030fea0003c00000 */
.L_x_101:
[----:B------:R-:W-:Y:S01]  /*4e40*/  NOP ;  /* 0x0000000000007918 */ /* 0x000fe20000000000 */
[----:B------:R-:W-:Y:S05]  /*4e50*/  EXIT ;  /* 0x000000000000794d */ /* 0x000fea0003800000 */
.L_x_72:
[----:B------:R-:W-:-:S09]  /*4e60*/  UISETP.NE.OR UP0, UPT, UR11, 0x3, !UP5 ;  /* 0x000000030b00788c */ /* 0x000fd2000ef05670 */
[----:B------:R-:W-:Y:S05]  /*4e70*/  BRA.U UP0, `(.L_x_102) ;  /* 0x0000000900e87547 */ /* 0x000fea000b800000 */
[----:B------:R-:W2:Y:S01]  /*4e80*/  LDCU UR25, c[0x0][0x370] ;  /* 0x00006e00ff1977ac */ /* 0x000ea20008000800 */
[----:B------:R-:W3:Y:S01]  /*4e90*/  LDC.64 R16, c[0x0][0x348] ;  /* 0x0000d200ff107b82 */ /* 0x000ee20000000a00 */
[----:B------:R-:W-:Y:S02]  /*4ea0*/  HFMA2 R13, -RZ, RZ, 0, 0 ;  /* 0x00000000ff0d7431 */ /* 0x000fe400000001ff */
[----:B------:R-:W-:Y:S01]  /*4eb0*/  IMAD.MOV.U32 R15, RZ, RZ, 0x1 ;  /* 0x00000001ff0f7424 */ /* 0x000fe200078e00ff */
[----:B------:R-:W2:Y:S01]  /*4ec0*/  LDCU.128 UR20, c[0x0][0xb10] ;  /* 0x00016200ff1477ac */ /* 0x000ea20008000c00 */
[----:B------:R-:W-:Y:S01]  /*4ed0*/  IMAD.MOV.U32 R14, RZ, RZ, RZ ;  /* 0x000000ffff0e7224 */ /* 0x000fe200078e00ff */
[----:B------:R-:W-:Y:S01]  /*4ee0*/  MOV R12, 0x2000 ;  /* 0x00002000000c7802 */ /* 0x000fe20000000f00 */
[----:B------:R-:W4:Y:S01]  /*4ef0*/  LDCU UR24, c[0x0][0x374] ;  /* 0x00006e80ff1877ac */ /* 0x000f220008000800 */
[----:B------:R-:W1:Y:S01]  /*4f00*/  LDC.64 R2, c[0x0][0x888] ;  /* 0x00022200ff027b82 */ /* 0x000e620000000a00 */
[----:B------:R-:W4:Y:S01]  /*4f10*/  LDCU UR13, c[0x0][0xb0c] ;  /* 0x00016180ff0d77ac */ /* 0x000f220008000800 */
[----:B------:R-:W4:Y:S06]  /*4f20*/  LDCU UR18, c[0x0][0xb20] ;  /* 0x00016400ff1277ac */ /* 0x000f2c0008000800 */
[----:B------:R-:W1:Y:S01]  /*4f30*/  LDC.64 R4, c[0x0][0x890] ;  /* 0x00022400ff047b82 */ /* 0x000e620000000a00 */
[----:B------:R-:W3:Y:S01]  /*4f40*/  LDCU UR4, c[0x0][0xb30] ;  /* 0x00016600ff0477ac */ /* 0x000ee20008000800 */
[----:B------:R-:W-:Y:S01]  /*4f50*/  UMOV UR19, 0x400 ;  /* 0x0000040000137882 */ /* 0x000fe20000000000 */
[----:B------:R-:W-:-:S02]  /*4f60*/  UISETP.GE.AND UP0, UPT, UR37, 0x1, UPT ;  /* 0x000000012500788c */ /* 0x000fc4000bf06270 */
[----:B------:R-:W-:Y:S02]  /*4f70*/  ULEA UR19, UR54, UR19, 0x18 ;  /* 0x0000001336137291 */ /* 0x000fe4000f8ec0ff */
[----:B------:R-:W-:Y:S02]  /*4f80*/  UP2UR UR5, UPR, URZ, 0x1 ;  /* 0x00000001ff057883 */ /* 0x000fe40008000000 */
[----:B--2---:R-:W-:Y:S02]  /*4f90*/  UIMAD.WIDE.U32 UR10, UR25, UR20, URZ ;  /* 0x00000014190a72a5 */ /* 0x004fe4000f8e00ff */
[----:B------:R-:W-:Y:S02]  /*4fa0*/  UIADD3 UR5, UPT, UPT, UR19, 0x140, URZ ;  /* 0x0000014013057890 */ /* 0x000fe4000fffe0ff */
[----:B----4-:R-:W-:Y:S02]  /*4fb0*/  UIMAD.WIDE.U32 UR8, UR24, UR23, URZ ;  /* 0x00000017180872a5 */ /* 0x010fe4000f8e00ff */
[----:B------:R-:W-:-:S02]  /*4fc0*/  UPLOP3.LUT UP3, UPT, UPT, UPT, UPT, 0x40, 0x4 ;  /* 0x000000000004789c */ /* 0x000fc40003f6e870 */
[----:B------:R-:W-:Y:S01]  /*4fd0*/  UISETP.NE.AND UP4, UPT, UR37, 0x1, UPT ;  /* 0x000000012500788c */ /* 0x000fe2000bf85270 */
[----:B------:R-:W2:Y:S01]  /*4fe0*/  LDCU.64 UR6, c[0x0][0xb28] ;  /* 0x00016500ff0677ac */ /* 0x000ea20008000a00 */
[----:B------:R-:W-:Y:S02]  /*4ff0*/  UISETP.NE.AND UP6, UPT, UR13, 0x1, UPT ;  /* 0x000000010d00788c */ /* 0x000fe4000bfc5270 */
[----:B------:R-:W-:Y:S02]  /*5000*/  UISETP.NE.AND UP5, UPT, UR22, 0x1, UPT ;  /* 0x000000011600788c */ /* 0x000fe4000bfa5270 */
[----:B------:R-:W-:Y:S02]  /*5010*/  UPRMT UR54, UR54, 0x654, UR5 ;  /* 0x0000065436367896 */ /* 0x000fe40008000005 */
[----:B------:R-:W-:Y:S02]  /*5020*/  USHF.R.U32.HI UR28, URZ, UR21, UR11 ;  /* 0x00000015ff1c7299 */ /* 0x000fe4000801160b */
[----:B------:R-:W-:-:S02]  /*5030*/  USHF.R.U32.HI UR27, URZ, UR18, UR9 ;  /* 0x00000012ff1b7299 */ /* 0x000fc40008011609 */
[----:B---3--:R-:W-:-:S11]  /*5040*/  UISETP.NE.AND UP2, UPT, UR4, 0x1, UPT ;  /* 0x000000010400788c */ /* 0x008fd6000bf45270 */
.L_x_110:
[C---:B------:R-:W-:Y:S02]  /*5050*/  LEA R7, R14.reuse, UR19, 0x3 ;  /* 0x000000130e077c11 */ /* 0x040fe4000f8e18ff */
[----:B------:R-:W-:Y:S02]  /*5060*/  SHF.L.U32 R0, R13, 0x1f, RZ ;  /* 0x0000001f0d007819 */ /* 0x000fe400000006ff */
[----:B------:R-:W-:Y:S02]  /*5070*/  LEA R8, R14, UR19, 0x4 ;  /* 0x000000130e087c11 */ /* 0x000fe4000f8e20ff */
[----:B---3--:R-:W3:Y:S02]  /*5080*/  SYNCS.PHASECHK.TRANS64.TRYWAIT P0, [R7+URZ+0x160], R0 ;  /* 0x00016000070075a7 */ /* 0x008ee400080011ff */
[----:B---3--:R-:W-:Y:S05]  /*5090*/  @!P0 BRA `(.L_x_103) ;  /* 0x0000003c00788947 */ /* 0x008fea0003800000 */
.L_x_192:
[----:B------:R-:W4:Y:S01]  /*50a0*/  LDS.128 R8, [R8+0x1f0] ;  /* 0x0001f00008087984 */ /* 0x000f220000000c00 */
[----:B------:R-:W-:Y:S01]  /*50b0*/  UISETP.GE.AND UP0, UPT, UR37, 0x1, UPT ;  /* 0x000000012500788c */ /* 0x000fe2000bf06270 */
[----:B------:R-:W-:Y:S01]  /*50c0*/  @!PT LDS RZ, [RZ] ;  /* 0x00000000fffff984 */ /* 0x000fe20000000800 */
[----:B------:R-:W-:Y:S01]  /*50d0*/  @!PT LDS RZ, [RZ] ;  /* 0x00000000fffff984 */ /* 0x000fe20000000800 */
[----:B------:R-:W-:Y:S01]  /*50e0*/  @!PT LDS RZ, [RZ] ;  /* 0x00000000fffff984 */ /* 0x000fe20000000800 */
[----:B------:R-:W-:Y:S01]  /*50f0*/  @!PT LDS RZ, [RZ] ;  /* 0x00000000fffff984 */ /* 0x000fe20000000800 */
[----:B------:R1:W-:Y:S06]  /*5100*/  MEMBAR.ALL.CTA ;  /* 0x0000000000007992 */ /* 0x0003ec0000008000 */
[----:B-1----:R-:W1:Y:S01]  /*5110*/  FENCE.VIEW.ASYNC.S ;  /* 0x00000000000073c6 */ /* 0x002e620000000000 */
[----:B----4-:R-:W-:Y:S11]  /*5120*/  LOP3.LUT P0, RZ, R10, 0x1, RZ, 0xc0, !PT ;  /* 0x000000010aff7812 */ /* 0x010ff6000780c0ff */
[----:B------:R-:W-:Y:S02]  /*5130*/  @!UPT UIADD3 URZ, UPT, UPT, URZ, URZ, URZ ;  /* 0x000000fffffff290 */ /* 0x000fe4000fffe0ff */
[----:B-1----:R-:W-:Y:S01]  /*5140*/  VOTEU.ANY UP1, P0 ;  /* 0x0000000000ff7886 */ /* 0x002fe20000020100 */
[----:B------:R-:W-:Y:S11]  /*5150*/  PLOP3.LUT P0, PT, PT, PT, UP1, 0x80, 0x8 ;  /* 0x000000000008781c */ /* 0x000ff60003f0f018 */
[----:B------:R-:W-:Y:S02]  /*5160*/  @!UPT UIADD3 URZ, UPT, UPT, URZ, URZ, URZ ;  /* 0x000000fffffff290 */ /* 0x000fe4000fffe0ff */
[----:B---3--:R-:W-:Y:S02]  /*5170*/  @P0 SHF.R.U32.HI R0, RZ, 0x10, R9 ;  /* 0x00000010ff000819 */ /* 0x008fe40000011609 */
[----:B------:R-:W-:Y:S02]  /*5180*/  @P0 MOV R6, R8 ;  /* 0x0000000800060202 */ /* 0x000fe40000000f00 */
[----:B------:R-:W-:Y:S01]  /*5190*/  @P0 R2UR UR4, R0 ;  /* 0x00000000000402ca */ /* 0x000fe200000e0000 */
[----:B------:R-:W-:Y:S01]  /*51a0*/  VIADD R0, R7, 0x170 ;  /* 0x0000017007007836 */ /* 0x000fe20000000000 */
[----:B------:R-:W-:Y:S02]  /*51b0*/  @P0 LOP3.LUT R8, R9, 0xffff, RZ, 0xc0, !PT ;  /* 0x0000ffff09080812 */ /* 0x000fe400078ec0ff */
[----:B------:R-:W-:Y:S02]  /*51c0*/  @P0 R2UR UR8, R6 ;  /* 0x00000000060802ca */ /* 0x000fe400000e0000 */
[----:B------:R-:W-:Y:S02]  /*51d0*/  PRMT R0, RZ, 0x654, R0 ;  /* 0x00000654ff007816 */ /* 0x000fe40000000000 */
[----:B------:R-:W-:Y:S02]  /*51e0*/  @P0 R2UR UR5, R8 ;  /* 0x00000000080502ca */ /* 0x000fe400000e0000 */
[----:B------:R1:W-:Y:S03]  /*51f0*/  SYNCS.ARRIVE.TRANS64.RED.A1T0 RZ, [R0+URZ], RZ ;  /* 0x000000ff00ff79a7 */ /* 0x0003e600081004ff */
[----:B------:R-:W-:Y:S04]  /*5200*/  @UP1 UMOV UR29, UR4 ;  /* 0x00000004001d1c82 */ /* 0x000fe80008000000 */
[----:B------:R-:W-:Y:S04]  /*5210*/  @UP1 UMOV UR15, UR8 ;  /* 0x00000008000f1c82 */ /* 0x000fe80008000000 */
[----:B------:R-:W-:Y:S01]  /*5220*/  @UP1 UMOV UR14, UR5 ;  /* 0x00000005000e1c82 */ /* 0x000fe20008000000 */
[----:B------:R-:W-:Y:S05]  /*5230*/  BRA.U !UP0, `(.L_x_104) ;  /* 0x0000000108947547 */ /* 0x000fea000b800000 */
[----:B------:R-:W-:Y:S02]  /*5240*/  UIMAD.WIDE.U32 UR30, UR14, UR23, URZ ;  /* 0x000000170e1e72a5 */ /* 0x000fe4000f8e00ff */
[----:B------:R-:W-:Y:S02]  /*5250*/  UIMAD.WIDE.U32 UR40, UR15, UR20, URZ ;  /* 0x000000140f2872a5 */ /* 0x000fe4000f8e00ff */
[----:B------:R-:W-:Y:S02]  /*5260*/  USEL UR4, UR24, UR27, !UP5 ;  /* 0x0000001b18047287 */ /* 0x000fe4000e800000 */
[----:B------:R-:W-:Y:S02]  /*5270*/  USHF.R.U32.HI UR32, URZ, UR18, UR31 ;  /* 0x00000012ff207299 */ /* 0x000fe4000801161f */
[----:B--2---:R-:W-:Y:S02]  /*5280*/  UIMAD.WIDE.U32 UR38, UR4, UR6, URZ ;  /* 0x00000006042672a5 */ /* 0x004fe4000f8e00ff */
[----:B------:R-:W-:Y:S02]  /*5290*/  USEL UR9, UR25, UR28, !UP6 ;  /* 0x0000001c19097287 */ /* 0x000fe4000f000000 */
[----:B------:R-:W-:Y:S02]  /*52a0*/  USEL UR8, UR14, UR32, !UP5 ;  /* 0x000000200e087287 */ /* 0x000fe4000e800000 */
[----:B------:R-:W-:Y:S02]  /*52b0*/  UIMAD.WIDE.U32 UR34, UR9, UR6, URZ ;  /* 0x00000006092272a5 */ /* 0x000fe4000f8e00ff */
[----:B------:R-:W-:Y:S02]  /*52c0*/  UIMAD.WIDE.U32 UR16, UR8, UR6, URZ ;  /* 0x00000006081072a5 */ /* 0x000fe4000f8e00ff */
[----:B------:R-:W-:Y:S02]  /*52d0*/  @UP4 USHF.R.U32.HI UR9, URZ, UR7, UR35 ;  /* 0x00000007ff094299 */ /* 0x000fe40008011623 */
[----:B------:R-:W-:Y:S02]  /*52e0*/  USHF.R.U32.HI UR17, URZ, UR7, UR17 ;  /* 0x00000007ff117299 */ /* 0x000fe40008011611 */
[----:B------:R-:W-:Y:S02]  /*52f0*/  UIMAD UR10, UR37, UR9, URZ ;  /* 0x00000009250a72a4 */ /* 0x000fe4000f8e02ff */
[----:B------:R-:W-:Y:S01]  /*5300*/  USEL UR17, UR8, UR17, !UP4 ;  /* 0x0000001108117287 */ /* 0x000fe2000e000000 */
[----:B------:R-:W-:Y:S02]  /*5310*/  UMOV UR31, UR41 ;  /* 0x00000029001f7c82 */ /* 0x000fe40008000000 */
[----:B------:R-:W-:Y:S02]  /*5320*/  USHF.R.U32.HI UR30, URZ, UR21, UR31 ;  /* 0x00000015ff1e7299 */ /* 0x000fe4000801161f */
[----:B------:R-:W-:Y:S02]  /*5330*/  UIADD3 UR16, UPT, UPT, -UR17, URZ, URZ ;  /* 0x000000ff11107290 */ /* 0x000fe4000fffe1ff */
[----:B------:R-:W-:Y:S02]  /*5340*/  USEL UR5, UR15, UR30, !UP6 ;  /* 0x0000001e0f057287 */ /* 0x000fe4000f000000 */
[----:B------:R-:W-:Y:S01]  /*5350*/  UIMAD UR16, UR37, UR16, UR8 ;  /* 0x00000010251072a4 */ /* 0x000fe2000f8e0208 */
[----:B------:R-:W-:Y:S02]  /*5360*/  UMOV UR31, UR39 ;  /* 0x00000027001f7c82 */ /* 0x000fe40008000000 */
[----:B------:R-:W-:Y:S04]  /*5370*/  @UP4 USHF.R.U32.HI UR4, URZ, UR7, UR31 ;  /* 0x00000007ff044299 */ /* 0x000fe8000801161f */
[----:B------:R-:W-:Y:S04]  /*5380*/  UIMAD UR4, UR37, UR4, URZ ;  /* 0x00000004250472a4 */ /* 0x000fe8000f8e02ff */
[----:B------:R-:W-:Y:S04]  /*5390*/  UISETP.GE.AND UP0, UPT, UR8, UR4, UPT ;  /* 0x000000040800728c */ /* 0x000fe8000bf06270 */
[----:B------:R-:W-:Y:S02]  /*53a0*/  UISETP.GE.OR UP0, UPT, UR5, UR10, UP0 ;  /* 0x0000000a0500728c */ /* 0x000fe40008706670 */
[----:B------:R-:W-:Y:S09]  /*53b0*/  UIMAD.WIDE.U32 UR10, UR5, UR6, URZ ;  /* 0x00000006050a72a5 */ /* 0x000ff2000f8e00ff */
[----:B------:R-:W-:Y:S04]  /*53c0*/  @!UP0 USHF.R.U32.HI UR4, URZ, UR7, UR11 ;  /* 0x00000007ff048299 */ /* 0x000fe8000801160b */
[----:B------:R-:W-:Y:S04]  /*53d0*/  @!UP0 USEL UR4, UR5, UR4, !UP4 ;  /* 0x0000000405048287 */ /* 0x000fe8000e000000 */
[----:B------:R-:W-:Y:S02]  /*53e0*/  @!UP0 UIMAD UR12, UR9, UR16, UR4 ;  /* 0x00000010090c82a4 */ /* 0x000fe4000f8e0204 */
[----:B------:R-:W-:Y:S02]  /*53f0*/  @!UP0 UIADD3 UR16, UPT, UPT, UR17, -UR4, URZ ;  /* 0x8000000411108290 */ /* 0x000fe4000fffe0ff */
[----:B------:R-:W-:Y:S02]  /*5400*/  UIADD3 UR9, UPT, UPT, -UR5, URZ, URZ ;  /* 0x000000ff05097290 */ /* 0x000fe4000fffe1ff */
[----:B------:R-:W-:Y:S02]  /*5410*/  UIADD3 UR4, UPT, UPT, -UR8, URZ, URZ ;  /* 0x000000ff08047290 */ /* 0x000fe4000fffe1ff */
[----:B------:R-:W-:Y:S02]  /*5420*/  @!UP0 UIMAD UR8, UR16, UR37, UR5 ;  /* 0x00000025100882a4 */ /* 0x000fe4000f8e0205 */
[----:B------:R-:W-:Y:S02]  /*5430*/  UIMAD UR15, UR13, UR9, UR15 ;  /* 0x000000090d0f72a4 */ /* 0x000fe4000f8e020f */
[----:B------:R-:W-:Y:S01]  /*5440*/  UIMAD UR14, UR22, UR4, UR14 ;  /* 0x00000004160e72a4 */ /* 0x000fe2000f8e020e */
[----:B------:R-:W-:Y:S02]  /*5450*/  @!UP0 UMOV UR5, UR12 ;  /* 0x0000000c00058c82 */ /* 0x000fe40008000000 */
[----:B------:R-:W-:Y:S02]  /*5460*/  UIMAD UR15, UR5, UR13, UR15 ;  /* 0x0000000d050f72a4 */ /* 0x000fe4000f8e020f */
[----:B------:R-:W-:Y:S11]  /*5470*/  UIMAD UR14, UR8, UR22, UR14 ;  /* 0x00000016080e72a4 */ /* 0x000ff6000f8e020e */
[----:B------:R-:W-:Y:S01]  /*5480*/  @!UPT UIADD3 URZ, UPT, UPT, URZ, URZ, URZ ;  /* 0x000000fffffff290 */ /* 0x000fe2000fffe0ff */
.L_x_104:
[----:B------:R-:W3:Y:S01]  /*5490*/  @!UP2 LDCU.128 UR8, c[0x0][0xb10] ;  /* 0x00016200ff08a7ac */ /* 0x000ee20008000c00 */
[C---:B------:R-:W-:Y:S02]  /*54a0*/  ISETP.NE.U32.AND P1, PT, R4.reuse, RZ, PT ;  /* 0x000000ff0400720c */ /* 0x040fe40003f25070 */
[----:B------:R-:W-:Y:S02]  /*54b0*/  ISETP.NE.U32.AND P0, PT, R4, RZ, PT ;  /* 0x000000ff0400720c */ /* 0x000fe40003f05070 */
[C---:B------:R-:W-:Y:S02]  /*54c0*/  ISETP.NE.AND.EX P1, PT, R5.reuse, RZ, PT, P1 ;  /* 0x000000ff0500720c */ /* 0x040fe40003f25310 */
[----:B------:R-:W-:Y:S01]  /*54d0*/  ISETP.NE.AND.EX P0, PT, R5, RZ, PT, P0 ;  /* 0x000000ff0500720c */ /* 0x000fe20003f05300 */
[----:B------:R-:W4:Y:S01]  /*54e0*/  @!UP2 LDCU UR5, c[0x0][0xb0c] ;  /* 0x00016180ff05a7ac */ /* 0x000f220008000800 */
[----:B------:R-:W-:Y:S01]  /*54f0*/  SHF.L.U32 R6, R15, 0x1f, RZ ;  /* 0x0000001f0f067819 */ /* 0x000fe200000006ff */
[----:B---3--:R-:W-:Y:S04]  /*5500*/  UIMAD.WIDE.U32 UR16, UR15, UR8, URZ ;  /* 0x000000080f1072a5 */ /* 0x008fe8000f8e00ff */
[----:B------:R-:W-:Y:S02]  /*5510*/  @!UP2 USHF.R.U32.HI UR4, URZ, UR9, UR17 ;  /* 0x00000009ff04a299 */ /* 0x000fe40008011611 */
[----:B------:R-:W-:Y:S02]  /*5520*/  UIMAD.WIDE.U32 UR16, UR14, UR11, URZ ;  /* 0x0000000b0e1072a5 */ /* 0x000fe4000f8e00ff */
[----:B----4-:R-:W-:Y:S04]  /*5530*/  @!UP2 UISETP.NE.AND UP0, UPT, UR5, 0x1, UPT ;  /* 0x000000010500a88c */ /* 0x010fe8000bf05270 */
[----:B------:R-:W-:Y:S02]  /*5540*/  @!UP2 USEL UR8, UR15, UR4, !UP0 ;  /* 0x000000040f08a287 */ /* 0x000fe4000c000000 */
[----:B------:R-:W-:Y:S01]  /*5550*/  @!UP2 UISETP.NE.AND UP0, UPT, UR10, 0x1, UPT ;  /* 0x000000010a00a88c */ /* 0x000fe2000bf05270 */
[----:B------:R-:W3:Y:S02]  /*5560*/  @!UP2 LDCU UR4, c[0x0][0xb20] ;  /* 0x00016400ff04a7ac */ /* 0x000ee40008000800 */
[----:B---3--:R-:W-:Y:S04]  /*5570*/  @!UP2 USHF.R.U32.HI UR4, URZ, UR4, UR17 ;  /* 0x00000004ff04a299 */ /* 0x008fe80008011611 */
[----:B------:R-:W-:Y:S04]  /*5580*/  @!UP2 USEL UR9, UR14, UR4, !UP0 ;  /* 0x000000040e09a287 */ /* 0x000fe8000c000000 */
[----:B------:R-:W-:Y:S02]  /*5590*/  @!UP2 UIADD3 UR4, UPT, UPT, -UR8, UR9, URZ ;  /* 0x000000090804a290 */ /* 0x000fe4000fffe1ff */
[----:B------:R-:W-:Y:S02]  /*55a0*/  @!UP2 UIADD3 UR8, UPT, UPT, UR8, -UR9, URZ ;  /* 0x800000090808a290 */ /* 0x000fe4000fffe0ff */
[----:B------:R-:W-:Y:S02]  /*55b0*/  @!UP2 UIMAD UR15, UR4, UR5, UR15 ;  /* 0x00000005040fa2a4 */ /* 0x000fe4000f8e020f */
[----:B------:R-:W-:Y:S01]  /*55c0*/  @!UP2 UIMAD UR14, UR8, UR10, UR14 ;  /* 0x0000000a080ea2a4 */ /* 0x000fe2000f8e020e */
[----:B------:R-:W-:Y:S11]  /*55d0*/  BRA.U UP3, `(.L_x_105) ;  /* 0x0000000103107547 */ /* 0x000ff6000b800000 */
[----:B------:R-:W-:Y:S04]  /*55e0*/  MOV R7, UR26 ;  /* 0x0000001a00077c02 */ /* 0x000fe80008000f00 */
[----:B------:R-:W-:Y:S04]  /*55f0*/  SHF.L.U32 R7, R7, 0x1f, RZ ;  /* 0x0000001f07077819 */ /* 0x000fe800000006ff */
[----:B------:R-:W3:Y:S02]  /*5600*/  SYNCS.PHASECHK.TRANS64.TRYWAIT P2, [UR19+0x158], R7 ;  /* 0x00015807ff0075a7 */ /* 0x000ee40008041113 */
[----:B---3--:R-:W-:Y:S05]  /*5610*/  @!P2 BRA `(.L_x_106) ;  /* 0x00000038002ca947 */ /* 0x008fea0003800000 */
.L_x_105:
[----:B------:R-:W-:Y:S05]  /*5620*/  @!P1 BRA `(.L_x_107) ;  /* 0x00000000002c9947 */ /* 0x000fea0003800000 */
[----:B------:R-:W-:Y:S01]  /*5630*/  ISETP.NE.U32.AND P1, PT, R2, RZ, PT ;  /* 0x000000ff0200720c */ /* 0x000fe20003f25070 */
[----:B------:R-:W-:Y:S03]  /*5640*/  IMAD.MOV.U32 R147, RZ, RZ, 0x1 ;  /* 0x00000001ff937424 */ /* 0x000fe600078e00ff */
[----:B------:R-:W-:Y:S11]  /*5650*/  ISETP.NE.AND.EX P1, PT, R3, RZ, PT, P1 ;  /* 0x000000ff0300720c */ /* 0x000ff60003f25310 */
[----:B------:R-:W-:Y:S02]  /*5660*/  @!UPT UIADD3 URZ, UPT, UPT, URZ, URZ, URZ ;  /* 0x000000fffffff290 */ /* 0x000fe4000fffe0ff */
[----:B------:R-:W3:Y:S01]  /*5670*/  @P1 LDC.64 R8, c[0x0][0x888] ;  /* 0x00022200ff081b82 */ /* 0x000ee20000000a00 */
[----:B-1----:R-:W-:Y:S04]  /*5680*/  @P1 IMAD R0, R4, UR36, RZ ;  /* 0x0000002404001c24 */ /* 0x002fe8000f8e02ff */
[----:B---3--:R-:W-:Y:S04]  /*5690*/  @P1 IMAD.WIDE R8, R0, 0x4, R8 ;  /* 0x0000000400081825 */ /* 0x008fe800078e0208 */
[----:B------:R-:W-:Y:S01]  /*56a0*/  HFMA2 R0, -RZ, RZ, 0, 5.9604644775390625e-08 ;  /* 0x00000001ff007431 */ /* 0x000fe200000001ff */
[----:B-----5:R3:W5:Y:S04]  /*56b0*/  @P1 LDG.E R72, desc[UR52][R8.64] ;  /* 0x0000003408481981 */ /* 0x020768000c1e1900 */
[----:B------:R-:W-:Y:S01]  /*56c0*/  @!P1 PRMT R147, R0, 0x7610, R147 ;  /* 0x0000761000939816 */ /* 0x000fe20000000093 */
[----:B---3--:R-:W4:Y:S06]  /*56d0*/  @!P1 LDC R72, c[0x0][0x880] ;  /* 0x00022000ff489b82 */ /* 0x008f2c0000000800 */
.L_x_107:
[----:B----45:R-:W-:Y:S01]  /*56e0*/  @!P0 ISETP.EQ.AND P1, PT, R72, RZ, PT ;  /* 0x000000ff4800820c */ /* 0x030fe20003f22270 */
[----:B------:R-:W-:Y:S01]  /*56f0*/  @!UPT UIADD3 URZ, UPT, UPT, URZ, URZ, URZ ;  /* 0x000000fffffff290 */ /* 0x000fe2000fffe0ff */
[----:B------:R-:W-:Y:S11]  /*5700*/  @!P0 BRA `(.L_x_108) ;  /* 0x0000000000188947 */ /* 0x000ff60003800000 */
[----:B------:R-:W-:Y:S02]  /*5710*/  LOP3.LUT P0, RZ, R147, 0xff, RZ, 0xc0, !PT ;  /* 0x000000ff93ff7812 */ /* 0x000fe4000780c0ff */
[----:B------:R-:W-:Y:S04]  /*5720*/  ISETP.NE.U32.AND P1, PT, R2, RZ, PT ;  /* 0x000000ff0200720c */ /* 0x000fe80003f25070 */
[----:B------:R-:W-:Y:S04]  /*5730*/  ISETP.NE.AND.EX P1, PT, R3, RZ, PT, P1 ;  /* 0x000000ff0300720c */ /* 0x000fe80003f25310 */
[----:B------:R-:W-:Y:S03]  /*5740*/  PLOP3.LUT P1, PT, P1, PT, PT, 0x8, 0x80 ;  /* 0x000000000080781c */ /* 0x000fe60000f2e170 */
[----:B------:R-:W-:Y:S11]  /*5750*/  @P0 ISETP.EQ.AND P1, PT, R72, RZ, PT ;  /* 0x000000ff4800020c */ /* 0x000ff60003f22270 */
[----:B------:R-:W-:Y:S02]  /*5760*/  @!UPT UIADD3 URZ, UPT, UPT, URZ, URZ, URZ ;  /* 0x000000fffffff290 */ /* 0x000fe4000fffe0ff */
.L_x_108:
[----:B------:R-:W3:Y:S01]  /*5770*/  SYNCS.PHASECHK.TRANS64.TRYWAIT P0, [UR19+0x148], R6 ;  /* 0x00014806ff0075a7 */ /* 0x000ee20008001113 */
[----:B------:R-:W-:Y:S02]  /*5780*/  ELECT P2, URZ, PT ;  /* 0x0000000000ff782f */ /* 0x000fe40003840000 */
[----:B------:R-:W-:Y:S01]  /*5790*/  IADD3 R14, PT, PT, R14, 0x1, RZ ;  /* 0x000000010e0e7810 */ /* 0x000fe20007ffe0ff */
[----:B---3--:R-:W-:Y:S10]  /*57a0*/  @!P0 BRA `(.L_x_109) ;  /* 0x0000003400e08947 */ /* 0x008ff40003800000 */
.L_x_195:
[----:B------:R-:W-:Y:S01]  /*57b0*/  PLOP3.LUT P1, PT, P1, P2, PT, 0xf2, 0x2f ;  /* 0x00000000002f781c */ /* 0x000fe20000f25e72 */
[----:B------:R-:W-:Y:S01]  /*57c0*/  UMOV UR16, 0x0 ;  /* 0x0000000000107882 */ /* 0x000fe20000000000 */
[----:B------:R-:W-:Y:S01]  /*57d0*/  UMOV UR17, 0x10000000 ;  /* 0x1000000000117882 */ /* 0x000fe20000000000 */
[----:B------:R-:W-:Y:S01]  /*57e0*/  UMOV UR12, UR36 ;  /* 0x00000024000c7c82 */ /* 0x000fe20008000000 */
[----:B------:R-:W-:Y:S01]  /*57f0*/  LOP3.LUT R15, R15, 0x1, RZ, 0x3c, !PT ;  /* 0x000000010f0f7812 */ /* 0x000fe200078e3cff */
[----:B------:R-:W-:Y:S01]  /*5800*/  UPLOP3.LUT UP3, UPT, UPT, UPT, UPT, 0x80, 0x8 ;  /* 0x000000000008789c */ /* 0x000fe20003f6f070 */
[----:B------:R-:W-:Y:S07]  /*5810*/  UMOV UR36, UR29 ;  /* 0x0000001d00247c82 */ /* 0x000fee0008000000 */
[----:B-1----:R-:W-:Y:S01]  /*5820*/  @!P1 IADD3 R6, P0, PT, R16, 0x580, RZ ;  /* 0x0000058010069810 */ /* 0x002fe20007f1e0ff */
[----:B------:R-:W-:Y:S03]  /*5830*/  VOTEU.ALL UP0, P1 ;  /* 0x0000000000ff7886 */ /* 0x000fe60000800000 */
[----:B------:R-:W-:Y:S01]  /*5840*/  @!P1 R2UR UR5, R6 ;  /* 0x00000000060592ca */ /* 0x000fe200000e0000 */
[----:B------:R-:W-:Y:S01]  /*5850*/  @!P1 IMAD.X R0, RZ, RZ, R17, P0 ;  /* 0x000000ffff009224 */ /* 0x000fe200000e0611 */
[----:B------:R-:W-:Y:S01]  /*5860*/  @!UP0 USHF.L.U32 UR10, UR51, 0x6, URZ ;  /* 0x00000006330a8899 */ /* 0x000fe200080006ff */
[----:B------:R-:W-:Y:S01]  /*5870*/  ISETP.NE.AND P0, PT, R14, 0x2, PT ;  /* 0x000000020e00780c */ /* 0x000fe20003f05270 */
[----:B------:R-:W-:Y:S02]  /*5880*/  @!UP0 USHF.L.U32 UR11, UR50, 0x7, URZ ;  /* 0x00000007320b8899 */ /* 0x000fe400080006ff */
[----:B------:R-:W-:Y:S01]  /*5890*/  @!P1 R2UR UR4, R0 ;  /* 0x00000000000492ca */ /* 0x000fe200000e0000 */
[----:B------:R-:W-:Y:S01]  /*58a0*/  @!UP0 UIADD3 UR8, UPT, UPT, UR19, 0x400, URZ ;  /* 0x0000040013088890 */ /* 0x000fe2000fffe0ff */
[----:B------:R-:W-:Y:S01]  /*58b0*/  SEL R0, RZ, 0x1, P0 ;  /* 0x00000001ff007807 */ /* 0x000fe20000000000 */
[----:B------:R-:W-:Y:S01]  /*58c0*/  @!UP0 UIADD3 UR9, UPT, UPT, UR19, 0x140, URZ ;  /* 0x0000014013098890 */ /* 0x000fe2000fffe0ff */
[----:B------:R-:W-:Y:S01]  /*58d0*/  SEL R14, R14, RZ, P0 ;  /* 0x000000ff0e0e7207 */ /* 0x000fe20000000000 */
[----:B------:R-:W-:Y:S01]  /*58e0*/  VOTEU.ALL UP0, P1 ;  /* 0x0000000000ff7886 */ /* 0x000fe20000800000 */
[----:B------:R-:W-:Y:S01]  /*58f0*/  LOP3.LUT R13, R13, R0, RZ, 0x3c, !PT ;  /* 0x000000000d0d7212 */ /* 0x000fe200078e3cff */
[----:B------:R-:W-:Y:S01]  /*5900*/  IMAD.U32 R6, RZ, RZ, UR5 ;  /* 0x00000005ff067e24 */ /* 0x000fe2000f8e00ff */
[----:B------:R-:W-:Y:S02]  /*5910*/  UIADD3 UR51, UPT, UPT, UR14, UR48, URZ ;  /* 0x000000300e337290 */ /* 0x000fe4000fffe0ff */
[----:B------:R-:W-:Y:S03]  /*5920*/  UIADD3 UR50, UPT, UPT, UR15, UR49, URZ ;  /* 0x000000310f327290 */ /* 0x000fe6000fffe0ff */
[----:B------:R-:W-:Y:S01]  /*5930*/  IMAD.U32 R7, RZ, RZ, UR4 ;  /* 0x00000004ff077e24 */ /* 0x000fe2000f8e00ff */
[----:B------:R-:W-:Y:S04]  /*5940*/  @!P1 R2UR UR4, R6 ;  /* 0x00000000060492ca */ /* 0x000fe800000e0000 */
[----:B------:R-:W-:Y:S11]  /*5950*/  @!P1 R2UR UR5, R7 ;  /* 0x00000000070592ca */ /* 0x000ff600000e0000 */
[----:B------:R-:W-:Y:S02]  /*5960*/  @!UPT UIADD3 URZ, UPT, UPT, URZ, URZ, URZ ;  /* 0x000000fffffff290 */ /* 0x000fe4000fffe0ff */
[----:B------:R3:W-:Y:S01]  /*5970*/  @!UP0 UTMALDG.3D [UR8], [UR4], desc[UR16] ;  /* 0x00001008040085b4 */ /* 0x0007e20008011000 */
[----:B------:R3:W-:Y:S01]  /*5980*/  @!P1 SYNCS.ARRIVE.TRANS64.RED.A0TR RZ, [UR19+0x140], R12 ;  /* 0x0001400cffff99a7 */ /* 0x0007e20008300413 */
[----:B------:R-:W-:Y:S01]  /*5990*/  SYNCS.ARRIVE.TRANS64.RED.A1T0 RZ, [UR54], RZ ;  /* 0x000000ffffff79a7 */ /* 0x000fe20008100436 */
[----:B------:R-:W-:Y:S05]  /*59a0*/  BRA.U UP1, `(.L_x_110) ;  /* 0xfffffff501a87547 */ /* 0x000fea000b83ffff */
[----:B------:R-:W-:Y:S07]  /*59b0*/  MOV R0, UR19 ;  /* 0x0000001300007c02 */ /* 0x000fee0008000f00 */
.L_x_111:
[----:B-1----:R-:W-:-:S04]  /*59c0*/  SHF.L.U32 R2, R15, 0x1f, RZ ;  /* 0x0000001f0f027819 */ /* 0x002fc800000006ff */
[----:B------:R1:W4:Y:S03]  /*59d0*/  SYNCS.PHASECHK.TRANS64.TRYWAIT P0, [R0+URZ+0x148], R2 ;  /* 0x00014802000075a7 */ /* 0x00032600080011ff */
[----:B----4-:R-:W-:Y:S05]  /*59e0*/  @!P0 NANOSLEEP.SYNCS 0x989680 ;  /* 0x009896800000895d */ /* 0x010fea0003900000 */
[----:B------:R-:W4:Y:S02]  /*59f0*/  @!P0 SYNCS.PHASECHK.TRANS64 P0, [R0+URZ+0x148], R2 ;  /* 0x00014802000085a7 */ /* 0x000f2400080010ff */
[----:B--234-:R-:W-:Y:S05]  /*5a00*/  @P0 EXIT ;  /* 0x000000000000094d */ /* 0x01cfea0003800000 */
[----:B------:R-:W-:Y:S05]  /*5a10*/  BRA `(.L_x_111) ;  /* 0xfffffffc00e87947 */ /* 0x000fea000383ffff */
.L_x_102:
[----:B------:R-:W-:-:S06]  /*5a20*/  UISETP.GE.AND UP0, UPT, UR11, 0x4, UPT ;  /* 0x000000040b00788c */ /* 0x000fcc000bf06270 */
[----:B------:R-:W-:-:S13]  /*5a30*/  PLOP3.LUT P0, PT, PT, PT, UP0, 0x80, 0x8 ;  /* 0x000000000008781c */ /* 0x000fda0003f0f008 */
[----:B-1----:R-:W-:Y:S05]  /*5a40*/  @!P0 EXIT ;  /* 0x000000000000894d */ /* 0x002fea0003800000 */
[----:B------:R-:W-:Y:S01]  /*5a50*/  BAR.SYNC.DEFER_BLOCKING 0x6, 0xa0 ;  /* 0x0182800000007b1d */ /* 0x000fe20000010000 */
[C---:B------:R-:W-:Y:S01]  /*5a60*/  IMAD.SHL.U32 R146, R142.reuse, 0x40, RZ ;  /* 0x000000408e927824 */ /* 0x040fe200078e00ff */
[C---:B------:R-:W-:Y:S01]  /*5a70*/  R2P PR, R142.reuse, 0x6 ;  /* 0x000000068e007804 */ /* 0x040fe20000000000 */
[----:B------:R-:W-:Y:S02]  /*5a80*/  IMAD.SHL.U32 R2, R142, 0x8, RZ ;  /* 0x000000088e027824 */ /* 0x000fe400078e00ff */
[----:B------:R-:W-:Y:S02]  /*5a90*/  HFMA2 R68, -RZ, RZ, 0, 0 ;  /* 0x00000000ff447431 */ /* 0x000fe400000001ff */
[----:B------:R-:W-:Y:S01]  /*5aa0*/  IMAD.MOV.U32 R144, RZ, RZ, 0x20 ;  /* 0x00000020ff907424 */ /* 0x000fe200078e00ff */
[----:B------:R-:W-:Y:S01]  /*5ab0*/  UMOV UR57, 0x400 ;  /* 0x0000040000397882 */ /* 0x000fe20000000000 */
[----:B------:R-:W1:Y:S01]  /*5ac0*/  LDC.64 R134, c[0x0][0x888] ;  /* 0x00022200ff867b82 */ /* 0x000e620000000a00 */
[----:B------:R-:W-:Y:S01]  /*5ad0*/  ULEA UR57, UR54, UR57, 0x18 ;  /* 0x0000003936397291 */ /* 0x000fe2000f8ec0ff */
[----:B------:R-:W-:Y:S01]  /*5ae0*/  LOP3.LUT R3, R146, 0x180, RZ, 0xc0, !PT ;  /* 0x0000018092037812 */ /* 0x000fe200078ec0ff */
[----:B------:R-:W-:Y:S01]  /*5af0*/  IMAD.MOV.U32 R145, RZ, RZ, 0x10 ;  /* 0x00000010ff917424 */ /* 0x000fe200078e00ff */
[----:B------:R-:W-:Y:S01]  /*5b00*/  SEL R144, R144, 0xffffffe0, !P2 ;  /* 0xffffffe090907807 */ /* 0x000fe20005000000 */
[----:B------:R-:W-:Y:S01]  /*5b10*/  IMAD.U32 R69, R142, 0x10000, RZ ;  /* 0x000100008e457824 */ /* 0x000fe200078e00ff */
[----:B------:R-:W-:Y:S01]  /*5b20*/  LOP3.LUT R2, R3, 0x30, R2, 0xf8, !PT ;  /* 0x0000003003027812 */ /* 0x000fe200078ef802 */
[----:B------:R-:W-:Y:S01]  /*5b30*/  UIADD3 UR4, UPT, UPT, UR57, 0x2400, URZ ;  /* 0x0000240039047890 */ /* 0x000fe2000fffe0ff */
[----:B------:R-:W2:Y:S01]  /*5b40*/  LDC.64 R140, c[0x0][0x890] ;  /* 0x00022400ff8c7b82 */ /* 0x000ea20000000a00 */
[----:B------:R-:W-:-:S02]  /*5b50*/  SEL R145, R145, 0xfffffff0, !P1 ;  /* 0xfffffff091917807 */ /* 0x000fc40004800000 */
[----:B------:R-:W-:Y:S02]  /*5b60*/  CS2R R152, SRZ ;  /* 0x0000000000987805 */ /* 0x000fe4000001ff00 */
[----:B------:R-:W-:Y:S02]  /*5b70*/  LOP3.LUT R146, R2, 0x1e40, R146, 0xf8, !PT ;  /* 0x00001e4002927812 */ /* 0x000fe400078ef892 */
[----:B------:R-:W-:Y:S02]  /*5b80*/  CS2R R150, SRZ ;  /* 0x0000000000967805 */ /* 0x000fe4000001ff00 */
[----:B------:R-:W-:Y:S01]  /*5b90*/  SHF.R.U32.HI R143, RZ, 0x4, R144 ;  /* 0x00000004ff8f7819 */ /* 0x000fe20000011690 */
[----:B------:R-:W-:Y:S01]  /*5ba0*/  IMAD.U32 R154, RZ, RZ, UR4 ;  /* 0x00000004ff9a7e24 */ /* 0x000fe2000f8e00ff */
[----:B------:R-:W-:Y:S01]  /*5bb0*/  LOP3.LUT R69, R69, 0x600000, RZ, 0xc0, !PT ;  /* 0x0060000045457812 */ /* 0x000fe200078ec0ff */
[----:B------:R-:W3:Y:S01]  /*5bc0*/  LDC.64 R138, c[0x0][0x8b0] ;  /* 0x00022c00ff8a7b82 */ /* 0x000ee20000000a00 */
[----:B------:R-:W4:Y:S01]  /*5bd0*/  LDS R0, [UR57+0x210] ;  /* 0x00021039ff007984 */ /* 0x000f220008000800 */
[----:B------:R-:W-:Y:S01]  /*5be0*/  VIADD R2, R146, UR57 ;  /* 0x0000003992027c36 */ /* 0x000fe20008000000 */
[C---:B------:R-:W-:Y:S01]  /*5bf0*/  LEA.HI R143, R145.reuse, R143, RZ, 0x1c ;  /* 0x0000008f918f7211 */ /* 0x040fe200078fe0ff */
[----:B------:R-:W1:Y:S02]  /*5c00*/  LDCU UR59, c[0x0][0x370] ;  /* 0x00006e00ff3b77ac */ /* 0x000e640008000800 */
[--C-:B------:R-:W-:Y:S01]  /*5c10*/  IMAD.IADD R145, R145, 0x1, R2.reuse ;  /* 0x0000000191917824 */ /* 0x100fe200078e0202 */
[----:B------:R-:W-:Y:S01]  /*5c20*/  IADD3 R144, PT, PT, R144, R2, RZ ;  /* 0x0000000290907210 */ /* 0x000fe20007ffe0ff */
[----:B------:R-:W1:Y:S01]  /*5c30*/  LDC.64 R136, c[0x0][0x8a8] ;  /* 0x00022a00ff887b82 */ /* 0x000e620000000a00 */
[----:B------:R-:W-:Y:S01]  /*5c40*/  IMAD R143, R143, 0x10, R2 ;  /* 0x000000108f8f7824 */ /* 0x000fe200078e0202 */
[----:B------:R-:W1:Y:S01]  /*5c50*/  LDCU.64 UR62, c[0x0][0x348] ;  /* 0x00006900ff3e77ac */ /* 0x000e620008000a00 */
[----:B------:R-:W1:Y:S01]  /*5c60*/  LDCU UR41, c[0x0][0xb0c] ;  /* 0x00016180ff2977ac */ /* 0x000e620008000800 */
[----:B------:R-:W1:Y:S01]  /*5c70*/  LDCU UR55, c[0x0][0xb20] ;  /* 0x00016400ff3777ac */ /* 0x000e620008000800 */
[----:B------:R-:W1:Y:S01]  /*5c80*/  LDCU UR40, c[0x0][0xb30] ;  /* 0x00016600ff2877ac */ /* 0x000e620008000800 */
[----:B------:R-:W1:Y:S01]  /*5c90*/  LDCU.64 UR38, c[0x0][0xb28] ;  /* 0x00016500ff2677ac */ /* 0x000e620008000a00 */
[----:B------:R-:W1:Y:S01]  /*5ca0*/  LDCU.128 UR44, c[0x0][0xb10] ;  /* 0x00016200ff2c77ac */ /* 0x000e620008000c00 */
[----:B------:R-:W1:Y:S01]  /*5cb0*/  LDCU UR58, c[0x0][0x374] ;  /* 0x00006e80ff3a77ac */ /* 0x000e620008000800 */
[----:B------:R-:W-:Y:S01]  /*5cc0*/  UIADD3 UR56, UPT, UPT, UR57, 0x400, URZ ;  /* 0x0000040039387890 */ /* 0x000fe2000fffe0ff */
[----:B--2-4-:R-:W-:-:S11]  /*5cd0*/  IMAD.IADD R69, R0, 0x1, R69 ;  /* 0x0000000100457824 */ /* 0x014fd600078e0245 */
.L_x_129:
[----:B------:R-:W-:Y:S02]  /*5ce0*/  LEA R3, R150, UR57, 0x3 ;  /* 0x0000003996037c11 */ /* 0x000fe4000f8e18ff */
[----:B------:R-:W-:Y:S02]  /*5cf0*/  SHF.L.U32 R0, R152, 0x1f, RZ ;  /* 0x0000001f98007819 */ /* 0x000fe400000006ff */
[----:B------:R-:W-:Y:S02]  /*5d00*/  LEA R4, R150, UR57, 0x4 ;  /* 0x0000003996047c11 */ /* 0x000fe4000f8e20ff */
[----:B--2---:R-:W2:Y:S02]  /*5d10*/  SYNCS.PHASECHK.TRANS64.TRYWAIT P0, [R3+URZ+0x160], R0 ;  /* 0x00016000030075a7 */ /* 0x004ea400080011ff */
[----:B-12---:R-:W-:Y:S05]  /*5d20*/  @!P0 BRA `(.L_x_112) ;  /* 0x0000003000988947 */ /* 0x006fea0003800000 */
.L_x_196:
        /* <DEDUP_REMOVED lines=11> */
[----:B------:R-:W-:Y:S01]  /*5de0*/  PLOP3.LUT P0, PT, PT, PT, UP1, 0x80, 0x8 ;  /* 0x000000000008781c */ /* 0x000fe20003f0f018 */
[----:B------:R-:W-:Y:S11]  /*5df0*/  UP2UR UR61, UPR, URZ, 0x2 ;  /* 0x00000002ff3d7883 */ /* 0x000ff60008000000 */
[----:B------:R-:W-:Y:S01]  /*5e00*/  @!UPT UIADD3 URZ, UPT, UPT, URZ, URZ, URZ ;  /* 0x000000fffffff290 */ /* 0x000fe2000fffe0ff */
[----:B--2---:R-:W-:Y:S02]  /*5e10*/  @P0 SHF.R.U32.HI R0, RZ, 0x10, R5 ;  /* 0x00000010ff000819 */ /* 0x004fe40000011605 */
        /* <DEDUP_REMOVED lines=13> */
[----:B------:R-:W-:Y:S02]  /*5ef0*/  UISETP.NE.AND UP0, UPT, UR46, 0x1, UPT ;  /* 0x000000012e00788c */ /* 0x000fe4000bf05270 */
[----:B------:R-:W-:Y:S02]  /*5f00*/  USHF.R.U32.HI UR15, URZ, UR55, UR15 ;  /* 0x00000037ff0f7299 */ /* 0x000fe4000801160f */
[----:B------:R-:W-:Y:S02]  /*5f10*/  UIMAD.WIDE.U32 UR18, UR59, UR44, URZ ;  /* 0x0000002c3b1272a5 */ /* 0x000fe4000f8e00ff */
[----:B------:R-:W-:Y:S02]  /*5f20*/  UIMAD.WIDE.U32 UR20, UR42, UR47, URZ ;  /* 0x0000002f2a1472a5 */ /* 0x000fe4000f8e00ff */
[----:B------:R-:W-:Y:S02]  /*5f30*/  USEL UR4, UR58, UR15, !UP0 ;  /* 0x0000000f3a047287 */ /* 0x000fe4000c000000 */
[----:B------:R-:W-:Y:S02]  /*5f40*/  UISETP.NE.AND UP2, UPT, UR37, 0x1, UPT ;  /* 0x000000012500788c */ /* 0x000fe4000bf45270 */
[----:B------:R-:W-:Y:S02]  /*5f50*/  USHF.R.U32.HI UR14, URZ, UR45, UR19 ;  /* 0x0000002dff0e7299 */ /* 0x000fe40008011613 */
[----:B------:R-:W-:Y:S02]  /*5f60*/  USHF.R.U32.HI UR15, URZ, UR55, UR21 ;  /* 0x00000037ff0f7299 */ /* 0x000fe40008011615 */
[----:B------:R-:W-:Y:S02]  /*5f70*/  UIMAD.WIDE.U32 UR18, UR4, UR38, URZ ;  /* 0x00000026041272a5 */ /* 0x000fe4000f8e00ff */
[----:B------:R-:W-:Y:S02]  /*5f80*/  UISETP.NE.AND UP1, UPT, UR41, 0x1, UPT ;  /* 0x000000012900788c */ /* 0x000fe4000bf25270 */
[----:B------:R-:W-:Y:S02]  /*5f90*/  UIMAD.WIDE.U32 UR16, UR43, UR44, URZ ;  /* 0x0000002c2b1072a5 */ /* 0x000fe4000f8e00ff */
[----:B------:R-:W-:Y:S02]  /*5fa0*/  USEL UR8, UR42, UR15, !UP0 ;  /* 0x0000000f2a087287 */ /* 0x000fe4000c000000 */
[----:B------:R-:W-:Y:S02]  /*5fb0*/  USEL UR9, UR59, UR14, !UP1 ;  /* 0x0000000e3b097287 */ /* 0x000fe4000c800000 */
[----:B------:R-:W-:Y:S02]  /*5fc0*/  USHF.R.U32.HI UR14, URZ, UR45, UR17 ;  /* 0x0000002dff0e7299 */ /* 0x000fe40008011611 */
[----:B------:R-:W-:Y:S02]  /*5fd0*/  UIMAD.WIDE.U32 UR16, UR9, UR38, URZ ;  /* 0x00000026091072a5 */ /* 0x000fe4000f8e00ff */
[----:B------:R-:W-:Y:S02]  /*5fe0*/  USEL UR5, UR43, UR14, !UP1 ;  /* 0x0000000e2b057287 */ /* 0x000fe4000c800000 */
[----:B------:R-:W-:Y:S02]  /*5ff0*/  @UP2 USHF.R.U32.HI UR9, URZ, UR39, UR17 ;  /* 0x00000027ff092299 */ /* 0x000fe40008011611 */
[----:B------:R-:W-:Y:S02]  /*6000*/  UIMAD.WIDE.U32 UR12, UR8, UR38, URZ ;  /* 0x00000026080c72a5 */ /* 0x000fe4000f8e00ff */
[----:B------:R-:W-:Y:S02]  /*6010*/  UIMAD UR6, UR37, UR9, URZ ;  /* 0x00000009250672a4 */ /* 0x000fe4000f8e02ff */
[----:B------:R-:W-:Y:S01]  /*6020*/  USHF.R.U32.HI UR11, URZ, UR39, UR13 ;  /* 0x00000027ff0b7299 */ /* 0x000fe2000801160d */
[----:B------:R-:W-:Y:S02]  /*6030*/  UMOV UR15, UR19 ;  /* 0x00000013000f7c82 */ /* 0x000fe40008000000 */
[----:B------:R-:W-:Y:S02]  /*6040*/  @UP2 USHF.R.U32.HI UR4, URZ, UR39, UR15 ;  /* 0x00000027ff042299 */ /* 0x000fe4000801160f */
[----:B------:R-:W-:Y:S02]  /*6050*/  USEL UR12, UR8, UR11, !UP2 ;  /* 0x0000000b080c7287 */ /* 0x000fe4000d000000 */
[----:B------:R-:W-:Y:S02]  /*6060*/  UIMAD UR4, UR37, UR4, URZ ;  /* 0x00000004250472a4 */ /* 0x000fe4000f8e02ff */
[----:B------:R-:W-:Y:S02]  /*6070*/  UIADD3 UR11, UPT, UPT, -UR12, URZ, URZ ;  /* 0x000000ff0c0b7290 */ /* 0x000fe4000fffe1ff */
[----:B------:R-:W-:Y:S02]  /*6080*/  UISETP.GE.AND UP0, UPT, UR8, UR4, UPT ;  /* 0x000000040800728c */ /* 0x000fe4000bf06270 */
[----:B------:R-:W-:Y:S02]  /*6090*/  UIMAD UR11, UR37, UR11, UR8 ;  /* 0x0000000b250b72a4 */ /* 0x000fe4000f8e0208 */
[----:B------:R-:W-:Y:S02]  /*60a0*/  UISETP.GE.OR UP0, UPT, UR5, UR6, UP0 ;  /* 0x000000060500728c */ /* 0x000fe40008706670 */
[----:B------:R-:W-:Y:S02]  /*60b0*/  UIMAD.WIDE.U32 UR6, UR5, UR38, URZ ;  /* 0x00000026050672a5 */ /* 0x000fe4000f8e00ff */
[----:B------:R-:W-:Y:S04]  /*60c0*/  UIADD3 UR6, UPT, UPT, -UR8, URZ, URZ ;  /* 0x000000ff08067290 */ /* 0x000fe8000fffe1ff */
[----:B------:R-:W-:Y:S03]  /*60d0*/  UIMAD UR42, UR46, UR6, UR42 ;  /* 0x000000062e2a72a4 */ /* 0x000fe6000f8e022a */
[----:B------:R-:W-:Y:S02]  /*60e0*/  @!UP0 USHF.R.U32.HI UR4, URZ, UR39, UR7 ;  /* 0x00000027ff048299 */ /* 0x000fe40008011607 */
[----:B------:R-:W-:Y:S02]  /*60f0*/  UIADD3 UR7, UPT, UPT, -UR5, URZ, URZ ;  /* 0x000000ff05077290 */ /* 0x000fe4000fffe1ff */
[----:B------:R-:W-:Y:S02]  /*6100*/  @!UP0 USEL UR4, UR5, UR4, !UP2 ;  /* 0x0000000405048287 */ /* 0x000fe4000d000000 */
[----:B------:R-:W-:Y:S02]  /*6110*/  UIMAD UR43, UR41, UR7, UR43 ;  /* 0x00000007292b72a4 */ /* 0x000fe4000f8e022b */
[----:B------:R-:W-:Y:S02]  /*6120*/  @!UP0 UIMAD UR10, UR9, UR11, UR4 ;  /* 0x0000000b090a82a4 */ /* 0x000fe4000f8e0204 */
[----:B------:R-:W-:Y:S04]  /*6130*/  @!UP0 UIADD3 UR11, UPT, UPT, UR12, -UR4, URZ ;  /* 0x800000040c0b8290 */ /* 0x000fe8000fffe0ff */
[----:B------:R-:W-:Y:S03]  /*6140*/  @!UP0 UIMAD UR8, UR11, UR37, UR5 ;  /* 0x000000250b0882a4 */ /* 0x000fe6000f8e0205 */
[----:B------:R-:W-:Y:S02]  /*6150*/  @!UP0 UMOV UR5, UR10 ;  /* 0x0000000a00058c82 */ /* 0x000fe40008000000 */
[----:B------:R-:W-:Y:S02]  /*6160*/  UIMAD UR43, UR5, UR41, UR43 ;  /* 0x00000029052b72a4 */ /* 0x000fe4000f8e022b */
[----:B------:R-:W-:Y:S11]  /*6170*/  UIMAD UR42, UR8, UR46, UR42 ;  /* 0x0000002e082a72a4 */ /* 0x000ff6000f8e022a */
[----:B------:R-:W-:Y:S01]  /*6180*/  @!UPT UIADD3 URZ, UPT, UPT, URZ, URZ, URZ ;  /* 0x000000fffffff290 */ /* 0x000fe2000fffe0ff */
.L_x_113:
[----:B------:R-:W-:Y:S01]  /*6190*/  UISETP.NE.AND UP0, UPT, UR40, 0x1, UPT ;  /* 0x000000012800788c */ /* 0x000fe2000bf05270 */
[----:B------:R-:W-:Y:S10]  /*61a0*/  IADD3 R150, PT, PT, R150, 0x1, RZ ;  /* 0x0000000196967810 */ /* 0x000ff40007ffe0ff */
[----:B------:R-:W2:Y:S01]  /*61b0*/  @!UP0 LDCU.128 UR8, c[0x0][0xb10] ;  /* 0x00016200ff0887ac */ /* 0x000ea20008000c00 */
[----:B------:R-:W4:Y:S01]  /*61c0*/  @!UP0 LDCU UR5, c[0x0][0xb0c] ;  /* 0x00016180ff0587ac */ /* 0x000f220008000800 */
[----:B------:R-:W3:Y:S01]  /*61d0*/  @!UP0 LDCU UR4, c[0x0][0xb20] ;  /* 0x00016400ff0487ac */ /* 0x000ee20008000800 */
[----:B--2---:R-:W-:Y:S02]  /*61e0*/  UIMAD.WIDE.U32 UR6, UR43, UR8, URZ ;  /* 0x000000082b0672a5 */ /* 0x004fe4000f8e00ff */
[----:B------:R-:W-:Y:S02]  /*61f0*/  UIMAD.WIDE.U32 UR12, UR42, UR11, URZ ;  /* 0x0000000b2a0c72a5 */ /* 0x000fe4000f8e00ff */
[----:B------:R-:W-:Y:S02]  /*6200*/  @!UP0 UISETP.NE.AND UP1, UPT, UR10, 0x1, UPT ;  /* 0x000000010a00888c */ /* 0x000fe4000bf25270 */
[----:B------:R-:W-:Y:S02]  /*6210*/  @!UP0 USHF.R.U32.HI UR7, URZ, UR9, UR7 ;  /* 0x00000009ff078299 */ /* 0x000fe40008011607 */
[----:B----4-:R-:W-:Y:S02]  /*6220*/  @!UP0 UISETP.NE.AND UP2, UPT, UR5, 0x1, UPT ;  /* 0x000000010500888c */ /* 0x010fe4000bf45270 */
[----:B---3--:R-:W-:Y:S02]  /*6230*/  @!UP0 USHF.R.U32.HI UR4, URZ, UR4, UR13 ;  /* 0x00000004ff048299 */ /* 0x008fe4000801160d */
[----:B------:R-:W-:Y:S02]  /*6240*/  @!UP0 USEL UR7, UR43, UR7, !UP2 ;  /* 0x000000072b078287 */ /* 0x000fe4000d000000 */
[----:B------:R-:W-:Y:S04]  /*6250*/  @!UP0 USEL UR6, UR42, UR4, !UP1 ;  /* 0x000000042a068287 */ /* 0x000fe8000c800000 */
[----:B------:R-:W-:Y:S02]  /*6260*/  @!UP0 UIADD3 UR4, UPT, UPT, -UR7, UR6, URZ ;  /* 0x0000000607048290 */ /* 0x000fe4000fffe1ff */
[----:B------:R-:W-:Y:S02]  /*6270*/  @!UP0 UIADD3 UR6, UPT, UPT, UR7, -UR6, URZ ;  /* 0x8000000607068290 */ /* 0x000fe4000fffe0ff */
[----:B------:R-:W-:Y:S02]  /*6280*/  @!UP0 UIMAD UR43, UR4, UR5, UR43 ;  /* 0x00000005042b82a4 */ /* 0x000fe4000f8e022b */
[----:B------:R-:W-:Y:S02]  /*6290*/  @!UP0 UIMAD UR42, UR6, UR10, UR42 ;  /* 0x0000000a062a82a4 */ /* 0x000fe4000f8e022a */
[----:B------:R-:W-:Y:S09]  /*62a0*/  ULOP3.LUT UP0, URZ, UR56, 0x1b0, URZ, 0xc0, !UPT ;  /* 0x000001b038ff7892 */ /* 0x000ff2000f80c0ff */
[----:B------:R-:W-:Y:S05]  /*62b0*/  BRA.U !UP0, `(.L_x_114) ;  /* 0x0000000108407547 */ /* 0x000fea000b800000 */
[----:B------:R-:W2:Y:S01]  /*62c0*/  LDCU.64 UR8, c[0x4][0x80] ;  /* 0x01001000ff0877ac */ /* 0x000ea20008000a00 */
[----:B------:R-:W-:Y:S01]  /*62d0*/  MOV R3, 0x0 ;  /* 0x0000000000037802 */ /* 0x000fe20000000f00 */
[----:B------:R-:W-:Y:S02]  /*62e0*/  HFMA2 R12, -RZ, RZ, 0, 5.9604644775390625e-08 ;  /* 0x00000001ff0c7431 */ /* 0x000fe400000001ff */
[----:B------:R-:W-:Y:S02]  /*62f0*/  IMAD.MOV.U32 R8, RZ, RZ, 0x70 ;  /* 0x00000070ff087424 */ /* 0x000fe400078e00ff */
[----:B------:R-:W-:Y:S01]  /*6300*/  IMAD.MOV.U32 R13, RZ, RZ, RZ ;  /* 0x000000ffff0d7224 */ /* 0x000fe200078e00ff */
[----:B------:R-:W3:Y:S01]  /*6310*/  LDCU.64 UR6, c[0x4][0x88] ;  /* 0x01001100ff0677ac */ /* 0x000ee20008000a00 */
[----:B------:R-:W4:Y:S01]  /*6320*/  LDC.64 R2, c[0x4][R3] ;  /* 0x0100000003027b82 */ /* 0x000f220000000a00 */
[----:B------:R-:W1:Y:S01]  /*6330*/  LDCU.64 UR4, c[0x4][0x8] ;  /* 0x01000100ff0477ac */ /* 0x000e620008000a00 */
[----:B--2---:R-:W-:Y:S01]  /*6340*/  MOV R5, UR9 ;  /* 0x0000000900057c02 */ /* 0x004fe20008000f00 */
[----:B------:R-:W-:Y:S01]  /*6350*/  IMAD.U32 R4, RZ, RZ, UR8 ;  /* 0x00000008ff047e24 */ /* 0x000fe2000f8e00ff */
[----:B---3--:R-:W-:Y:S01]  /*6360*/  MOV R7, UR7 ;  /* 0x0000000700077c02 */ /* 0x008fe20008000f00 */
[----:B------:R-:W-:Y:S01]  /*6370*/  IMAD.U32 R6, RZ, RZ, UR6 ;  /* 0x00000006ff067e24 */ /* 0x000fe2000f8e00ff */
[----:B-1----:R-:W-:Y:S01]  /*6380*/  MOV R11, UR5 ;  /* 0x00000005000b7c02 */ /* 0x002fe20008000f00 */
[----:B------:R-:W-:Y:S02]  /*6390*/  IMAD.U32 R10, RZ, RZ, UR4 ;  /* 0x00000004ff0a7e24 */ /* 0x000fe4000f8e00ff */
[----:B------:R-:W-:Y:S07]  /*63a0*/  LEPC R20, `(.L_x_114) ;  /* 0x000000001014794e */ /* 0x000fee0000000000 */
[----:B----45:R-:W-:Y:S05]  /*63b0*/  CALL.ABS.NOINC R2 ;  /* 0x0000000002007343 */ /* 0x030fea0003c00000 */
.L_x_114:
[----:B------:R-:W-:Y:S01]  /*63c0*/  LOP3.LUT P0, RZ, R154, 0x1b0, RZ, 0xc0, !PT ;  /* 0x000001b09aff7812 */ /* 0x000fe2000780c0ff */
[----:B------:R-:W-:Y:S11]  /*63d0*/  BSSY.RECONVERGENT B6, `(.L_x_115) ;  /* 0x0000013000067945 */ /* 0x000ff60003800200 */
[----:B------:R-:W-:Y:S01]  /*63e0*/  @!UPT UIADD3 URZ, UPT, UPT, URZ, URZ, URZ ;  /* 0x000000fffffff290 */ /* 0x000fe2000fffe0ff */
[----:B------:R-:W-:Y:S05]  /*63f0*/  @!P0 BRA `(.L_x_116) ;  /* 0x0000000000408947 */ /* 0x000fea0003800000 */
        /* <DEDUP_REMOVED lines=16> */
.L_x_116:
[----:B------:R-:W-:Y:S05]  /*6500*/  BSYNC.RECONVERGENT B6 ;  /* 0x0000000000067941 */ /* 0x000fea0003800200 */
.L_x_115:
[----:B------:R-:W-:Y:S02]  /*6510*/  ISETP.NE.U32.AND P0, PT, R134, RZ, PT ;  /* 0x000000ff8600720c */ /* 0x000fe40003f05070 */
[C---:B------:R-:W-:Y:S02]  /*6520*/  ISETP.NE.U32.AND P2, PT, R140.reuse, RZ, PT ;  /* 0x000000ff8c00720c */ /* 0x040fe40003f45070 */
[----:B------:R-:W-:Y:S02]  /*6530*/  ISETP.NE.AND.EX P0, PT, R135, RZ, PT, P0 ;  /* 0x000000ff8700720c */ /* 0x000fe40003f05300 */
[----:B------:R-:W-:Y:S02]  /*6540*/  ISETP.NE.U32.AND P4, PT, R140, RZ, PT ;  /* 0x000000ff8c00720c */ /* 0x000fe40003f85070 */
[C---:B------:R-:W-:Y:S02]  /*6550*/  ISETP.NE.AND.EX P2, PT, R141.reuse, RZ, P0, P2 ;  /* 0x000000ff8d00720c */ /* 0x040fe40000745320 */
[----:B------:R-:W-:Y:S02]  /*6560*/  ISETP.NE.AND.EX P4, PT, R141, RZ, PT, P4 ;  /* 0x000000ff8d00720c */ /* 0x000fe40003f85340 */
[----:B------:R-:W-:Y:S02]  /*6570*/  ISETP.NE.U32.AND P5, PT, R138, RZ, PT ;  /* 0x000000ff8a00720c */ /* 0x000fe40003fa5070 */
[----:B------:R-:W-:Y:S02]  /*6580*/  PLOP3.LUT P0, PT, PT, PT, PT, 0x8, 0x80 ;  /* 0x000000000080781c */ /* 0x000fe40003f0e170 */
[----:B------:R-:W-:Y:S05]  /*6590*/  ISETP.NE.AND.EX P5, PT, R139, RZ, PT, P5 ;  /* 0x000000ff8b00720c */ /* 0x000fea0003fa5350 */
[----:B------:R-:W-:Y:S02]  /*65a0*/  @!P2 ISETP.NE.U32.AND P1, PT, R134, RZ, PT ;  /* 0x000000ff8600a20c */ /* 0x000fe40003f25070 */
[----:B------:R-:W-:Y:S02]  /*65b0*/  @!P2 PLOP3.LUT P0, PT, P4, PT, PT, 0x80, 0x8 ;  /* 0x000000000008a81c */ /* 0x000fe4000270f070 */
[----:B------:R-:W-:Y:S01]  /*65c0*/  @!P2 ISETP.NE.AND.EX P1, PT, R135, RZ, PT, P1 ;  /* 0x000000ff8700a20c */ /* 0x000fe20003f25310 */
[----:B------:R-:W-:Y:S01]  /*65d0*/  @!UPT UIADD3 URZ, UPT, UPT, URZ, URZ, URZ ;  /* 0x000000fffffff290 */ /* 0x000fe2000fffe0ff */
[----:B------:R-:W-:Y:S11]  /*65e0*/  @!P4 BRA `(.L_x_117) ;  /* 0x00000000002cc947 */ /* 0x000ff60003800000 */
[----:B------:R-:W-:Y:S01]  /*65f0*/  ISETP.NE.U32.AND P3, PT, R134, RZ, PT ;  /* 0x000000ff8600720c */ /* 0x000fe20003f65070 */
[----:B------:R-:W-:Y:S03]  /*6600*/  IMAD.MOV.U32 R147, RZ, RZ, 0x1 ;  /* 0x00000001ff937424 */ /* 0x000fe600078e00ff */
[----:B------:R-:W-:Y:S11]  /*6610*/  ISETP.NE.AND.EX P3, PT, R135, RZ, PT, P3 ;  /* 0x000000ff8700720c */ /* 0x000ff60003f65330 */
[----:B------:R-:W-:Y:S02]  /*6620*/  @!UPT UIADD3 URZ, UPT, UPT, URZ, URZ, URZ ;  /* 0x000000fffffff290 */ /* 0x000fe4000fffe0ff */
[----:B------:R-:W2:Y:S01]  /*6630*/  @P3 LDC.64 R2, c[0x0][0x888] ;  /* 0x00022200ff023b82 */ /* 0x000ea20000000a00 */
[----:B-1----:R-:W-:Y:S04]  /*6640*/  @P3 IMAD R0, R140, UR36, RZ ;  /* 0x000000248c003c24 */ /* 0x002fe8000f8e02ff */
[----:B--2---:R-:W-:Y:S04]  /*6650*/  @P3 IMAD.WIDE R2, R0, 0x4, R2 ;  /* 0x0000000400023825 */ /* 0x004fe800078e0202 */
[----:B------:R-:W-:Y:S01]  /*6660*/  HFMA2 R0, -RZ, RZ, 0, 5.9604644775390625e-08 ;  /* 0x00000001ff007431 */ /* 0x000fe200000001ff */
[----:B-----5:R2:W5:Y:S04]  /*6670*/  @P3 LDG.E R72, desc[UR52][R2.64] ;  /* 0x0000003402483981 */ /* 0x020568000c1e1900 */
[----:B------:R-:W-:Y:S01]  /*6680*/  @!P3 PRMT R147, R0, 0x7610, R147 ;  /* 0x000076100093b816 */ /* 0x000fe20000000093 */
[----:B--2---:R-:W3:Y:S06]  /*6690*/  @!P3 LDC R72, c[0x0][0x880] ;  /* 0x00022000ff48bb82 */ /* 0x004eec0000000800 */
.L_x_117:
[----:B------:R-:W-:Y:S05]  /*66a0*/  @!P5 BRA `(.L_x_118) ;  /* 0x000000000020d947 */ /* 0x000fea0003800000 */
[----:B------:R-:W-:Y:S04]  /*66b0*/  ISETP.NE.U32.AND P3, PT, R136, RZ, PT ;  /* 0x000000ff8800720c */ /* 0x000fe80003f65070 */
[----:B------:R-:W-:Y:S11]  /*66c0*/  ISETP.NE.AND.EX P3, PT, R137, RZ, PT, P3 ;  /* 0x000000ff8900720c */ /* 0x000ff60003f65330 */
[----:B------:R-:W-:Y:S02]  /*66d0*/  @!UPT UIADD3 URZ, UPT, UPT, URZ, URZ, URZ ;  /* 0x000000fffffff290 */ /* 0x000fe4000fffe0ff */
[----:B------:R-:W2:Y:S01]  /*66e0*/  @P3 LDC.64 R2, c[0x0][0x8a8] ;  /* 0x00022a00ff023b82 */ /* 0x000ea20000000a00 */
[----:B-1----:R-:W-:Y:S04]  /*66f0*/  @P3 IMAD R0, R138, UR36, RZ ;  /* 0x000000248a003c24 */ /* 0x002fe8000f8e02ff */
[----:B--2---:R-:W-:Y:S05]  /*6700*/  @P3 IMAD.WIDE R2, R0, 0x4, R2 ;  /* 0x0000000400023825 */ /* 0x004fea00078e0202 */
[----:B-----5:R2:W5:Y:S02]  /*6710*/  @P3 LDG.E R70, desc[UR52][R2.64] ;  /* 0x0000003402463981 */ /* 0x020564000c1e1900 */
[----:B--2---:R-:W4:Y:S02]  /*6720*/  @!P3 LDC R70, c[0x0][0x8a0] ;  /* 0x00022800ff46bb82 */ /* 0x004f240000000800 */
.L_x_118:
[----:B---3-5:R-:W-:Y:S01]  /*6730*/  @!P2 ISETP.NE.AND P3, PT, R72, RZ, PT ;  /* 0x000000ff4800a20c */ /* 0x028fe20003f65270 */
[----:B------:R-:W-:Y:S01]  /*6740*/  BSSY B1, `(.L_x_119) ;  /* 0x000003f000017945 */ /* 0x000fe20003800000 */
[----:B------:R-:W-:Y:S02]  /*6750*/  @!P2 SEL R2, RZ, 0xffffffff, P1 ;  /* 0xffffffffff02a807 */ /* 0x000fe40000800000 */
[----:B------:R-:W-:Y:S02]  /*6760*/  CS2R R90, SRZ ;  /* 0x00000000005a7805 */ /* 0x000fe4000001ff00 */
[----:B-1----:R-:W-:Y:S02]  /*6770*/  @!P2 SEL R0, RZ, 0xffffffff, P3 ;  /* 0xffffffffff00a807 */ /* 0x002fe40001800000 */
[----:B------:R-:W-:Y:S02]  /*6780*/  CS2R R88, SRZ ;  /* 0x0000000000587805 */ /* 0x000fe4000001ff00 */
[----:B------:R-:W-:Y:S02]  /*6790*/  @!P2 LOP3.LUT P1, RZ, R147, 0xff, RZ, 0xc0, !PT ;  /* 0x000000ff93ffa812 */ /* 0x000fe4000782c0ff */
[----:B------:R-:W-:Y:S02]  /*67a0*/  CS2R R86, SRZ ;  /* 0x0000000000567805 */ /* 0x000fe4000001ff00 */
[----:B------:R-:W-:Y:S02]  /*67b0*/  LEA R149, R68, UR57, 0x3 ;  /* 0x0000003944957c11 */ /* 0x000fe4000f8e18ff */
[----:B------:R-:W-:Y:S02]  /*67c0*/  CS2R R84, SRZ ;  /* 0x0000000000547805 */ /* 0x000fe4000001ff00 */
[----:B------:R-:W-:Y:S01]  /*67d0*/  @P0 SEL R0, R2, R0, !P1 ;  /* 0x0000000002000207 */ /* 0x000fe20004800000 */
[----:B------:R-:W-:Y:S01]  /*67e0*/  IMAD R2, R68, 0x40, R69 ;  /* 0x0000004044027824 */ /* 0x000fe200078e0245 */
[----:B------:R-:W-:Y:S02]  /*67f0*/  SHF.L.U32 R4, R153, 0x1f, RZ ;  /* 0x0000001f99047819 */ /* 0x000fe400000006ff */
[----:B------:R-:W-:Y:S02]  /*6800*/  CS2R R82, SRZ ;  /* 0x0000000000527805 */ /* 0x000fe4000001ff00 */
[----:B------:R-:W-:Y:S02]  /*6810*/  @!P2 LOP3.LUT R0, R0, 0x1, RZ, 0xc0, !PT ;  /* 0x000000010000a812 */ /* 0x000fe400078ec0ff */
[----:B------:R-:W-:Y:S02]  /*6820*/  CS2R R80, SRZ ;  /* 0x0000000000507805 */ /* 0x000fe4000001ff00 */
[----:B------:R-:W-:Y:S02]  /*6830*/  PLOP3.LUT P5, PT, PT, PT, PT, 0x8, 0x80 ;  /* 0x000000000080781c */ /* 0x000fe40003fae170 */
[----:B------:R-:W-:Y:S02]  /*6840*/  CS2R R18, SRZ ;  /* 0x0000000000127805 */ /* 0x000fe4000001ff00 */
[----:B------:R-:W-:Y:S02]  /*6850*/  ISETP.NE.U32.OR P2, PT, R0, 0x1, P2 ;  /* 0x000000010000780c */ /* 0x000fe40001745470 */
[----:B------:R-:W-:Y:S11]  /*6860*/  CS2R R16, SRZ ;  /* 0x0000000000107805 */ /* 0x000ff6000001ff00 */
[----:B------:R-:W-:Y:S04]  /*6870*/  @P2 SHF.L.U32 R0, R151, 0x1f, RZ ;  /* 0x0000001f97002819 */ /* 0x000fe800000006ff */
[----:B------:R-:W1:Y:S01]  /*6880*/  @P2 SYNCS.PHASECHK.TRANS64.TRYWAIT P0, [UR57+0x140], R0 ;  /* 0x00014000ff0025a7 */ /* 0x000e620008001139 */
[----:B------:R2:W3:Y:S01]  /*6890*/  SYNCS.PHASECHK.TRANS64.TRYWAIT P3, [R149+URZ+0x180], R4 ;  /* 0x00018004950075a7 */ /* 0x0004e200080611ff */
[----:B-1----:R-:W-:Y:S01]  /*68a0*/  @P2 PLOP3.LUT P5, PT, P0, PT, PT, 0x8, 0x80 ;  /* 0x000000000080281c */ /* 0x002fe200007ae170 */
[----:B------:R-:W-:Y:S01]  /*68b0*/  @!UPT UIADD3 URZ, UPT, UPT, URZ, URZ, URZ ;  /* 0x000000fffffff290 */ /* 0x000fe2000fffe0ff */
[----:B--23--:R-:W-:Y:S11]  /*68c0*/  @!P2 BRA `(.L_x_120) ;  /* 0x000000000098a947 */ /* 0x00cff60003800000 */
[----:B------:R-:W-:Y:S01]  /*68d0*/  ISETP.NE.U32.AND P0, PT, R134, RZ, PT ;  /* 0x000000ff8600720c */ /* 0x000fe20003f05070 */
[----:B------:R-:W-:Y:S01]  /*68e0*/  BSSY B0, `(.L_x_121) ;  /* 0x0000016000007945 */ /* 0x000fe20003800000 */
[----:B------:R-:W-:Y:S02]  /*68f0*/  ISETP.NE.AND P2, PT, R72, RZ, PT ;  /* 0x000000ff4800720c */ /* 0x000fe40003f45270 */
[----:B------:R-:W-:Y:S02]  /*6900*/  CS2R R18, SRZ ;  /* 0x0000000000127805 */ /* 0x000fe4000001ff00 */
[----:B------:R-:W-:Y:S02]  /*6910*/  ISETP.NE.AND.EX P0, PT, R135, RZ, PT, P0 ;  /* 0x000000ff8700720c */ /* 0x000fe40003f05300 */
[----:B------:R-:W-:Y:S02]  /*6920*/  CS2R R16, SRZ ;  /* 0x0000000000107805 */ /* 0x000fe4000001ff00 */
[----:B------:R-:W-:Y:S02]  /*6930*/  LOP3.LUT P1, RZ, R147, 0xff, RZ, 0xc0, !PT ;  /* 0x000000ff93ff7812 */ /* 0x000fe4000782c0ff */
[----:B------:R-:W-:Y:S02]  /*6940*/  CS2R R82, SRZ ;  /* 0x0000000000527805 */ /* 0x000fe4000001ff00 */
[----:B------:R-:W-:Y:S02]  /*6950*/  SEL R0, RZ, 0xffffffff, P2 ;  /* 0xffffffffff007807 */ /* 0x000fe40001000000 */
[----:B------:R-:W-:Y:S02]  /*6960*/  CS2R R80, SRZ ;  /* 0x0000000000507805 */ /* 0x000fe4000001ff00 */
[----:B------:R-:W-:Y:S02]  /*6970*/  SEL R3, RZ, 0xffffffff, P0 ;  /* 0xffffffffff037807 */ /* 0x000fe40000000000 */
[----:B------:R-:W-:Y:S02]  /*6980*/  CS2R R86, SRZ ;  /* 0x0000000000567805 */ /* 0x000fe4000001ff00 */
[----:B------:R-:W-:Y:S02]  /*6990*/  CS2R R84, SRZ ;  /* 0x0000000000547805 */ /* 0x000fe4000001ff00 */
[----:B------:R-:W-:Y:S02]  /*69a0*/  CS2R R90, SRZ ;  /* 0x00000000005a7805 */ /* 0x000fe4000001ff00 */
[----:B------:R-:W-:Y:S02]  /*69b0*/  @P4 SEL R0, R3, R0, !P1 ;  /* 0x0000000003004207 */ /* 0x000fe40004800000 */
[----:B------:R-:W-:Y:S02]  /*69c0*/  CS2R R88, SRZ ;  /* 0x0000000000587805 */ /* 0x000fe4000001ff00 */
[----:B------:R-:W-:Y:S04]  /*69d0*/  LOP3.LUT R0, R0, 0x1, RZ, 0xc0, !PT ;  /* 0x0000000100007812 */ /* 0x000fe800078ec0ff */
[----:B------:R-:W-:Y:S01]  /*69e0*/  ISETP.NE.U32.AND P0, PT, R0, 0x1, PT ;  /* 0x000000010000780c */ /* 0x000fe20003f05070 */
[----:B------:R-:W-:Y:S01]  /*69f0*/  @!UPT UIADD3 URZ, UPT, UPT, URZ, URZ, URZ ;  /* 0x000000fffffff290 */ /* 0x000fe2000fffe0ff */
[----:B------:R-:W-:Y:S11]  /*6a00*/  @!P5 BRA `(.L_x_122) ;  /* 0x00000000000cd947 */ /* 0x000ff60003800000 */
[----:B------:R-:W-:Y:S04]  /*6a10*/  SHF.L.U32 R3, R151, 0x1f, RZ ;  /* 0x0000001f97037819 */ /* 0x000fe800000006ff */
[----:B------:R-:W1:Y:S02]  /*6a20*/  SYNCS.PHASECHK.TRANS64.TRYWAIT P1, [UR57+0x140], R3 ;  /* 0x00014003ff0075a7 */ /* 0x000e640008021139 */
[----:B-1----:R-:W-:Y:S05]  /*6a30*/  @!P1 BRA `(.L_x_123) ;  /* 0x0000002400689947 */ /* 0x002fea0003800000 */
.L_x_122:
[----:B------:R-:W-:Y:S05]  /*6a40*/  BSYNC B0 ;  /* 0x0000000000007941 */ /* 0x000fea0003800000 */
.L_x_121:
[----:B------:R2:W3:Y:S01]  /*6a50*/  @P0 LDS.128 R16, [R146+UR57+0x400] ;  /* 0x0004003992100984 */ /* 0x0004e20008000c00 */
[----:B------:R-:W-:Y:S01]  /*6a60*/  UIADD3 UR4, UPT, UPT, UR57, 0x148, URZ ;  /* 0x0000014839047890 */ /* 0x000fe2000fffe0ff */
[----:B------:R-:W-:Y:S02]  /*6a70*/  LOP3.LUT R151, R151, 0x1, RZ, 0x3c, !PT ;  /* 0x0000000197977812 */ /* 0x000fe400078e3cff */
[----:B------:R2:W1:Y:S01]  /*6a80*/  @P0 LDS.128 R80, [R145+0x400] ;  /* 0x0004000091500984 */ /* 0x0004620000000c00 */
[----:B------:R-:W-:Y:S03]  /*6a90*/  UPRMT UR4, UR54, 0x654, UR4 ;  /* 0x0000065436047896 */ /* 0x000fe60008000004 */
[----:B------:R2:W1:Y:S04]  /*6aa0*/  @P0 LDS.128 R84, [R144+0x400] ;  /* 0x0004000090540984 */ /* 0x0004680000000c00 */
[----:B------:R2:W1:Y:S01]  /*6ab0*/  @P0 LDS.128 R88, [R143+0x400] ;  /* 0x000400008f580984 */ /* 0x0004620000000c00 */
[----:B------:R-:W-:Y:S01]  /*6ac0*/  @!PT LDS RZ, [RZ] ;  /* 0x00000000fffff984 */ /* 0x000fe20000000800 */
[----:B------:R-:W-:Y:S01]  /*6ad0*/  @!PT LDS RZ, [RZ] ;  /* 0x00000000fffff984 */ /* 0x000fe20000000800 */
[----:B------:R-:W-:Y:S01]  /*6ae0*/  @!PT LDS RZ, [RZ] ;  /* 0x00000000fffff984 */ /* 0x000fe20000000800 */
[----:B------:R-:W-:Y:S01]  /*6af0*/  @!PT LDS RZ, [RZ] ;  /* 0x00000000fffff984 */ /* 0x000fe20000000800 */
[----:B------:R5:W-:Y:S06]  /*6b00*/  MEMBAR.ALL.CTA ;  /* 0x0000000000007992 */ /* 0x000bec0000008000 */
[----:B-----5:R-:W5:Y:S02]  /*6b10*/  FENCE.VIEW.ASYNC.S ;  /* 0x00000000000073c6 */ /* 0x020f640000000000 */
[----:B-----5:R-:W-:Y:S01]  /*6b20*/  SYNCS.ARRIVE.TRANS64.RED.A1T0 RZ, [UR4], RZ ;  /* 0x000000ffffff79a7 */ /* 0x020fe20008100404 */
.L_x_120:
[----:B------:R-:W-:Y:S05]  /*6b30*/  BSYNC B1 ;  /* 0x0000000000017941 */ /* 0x000fea0003800000 */
.L_x_119:
[----:B-1----:R-:W-:Y:S04]  /*6b40*/  SHF.R.U32.HI R0, RZ, 0x15, R2 ;  /* 0x00000015ff007819 */ /* 0x002fe80000011602 */
[----:B------:R-:W-:Y:S01]  /*6b50*/  LOP3.LUT P0, RZ, R0, 0x3, R148, 0x48, !PT ;  /* 0x0000000300ff7812 */ /* 0x000fe20007804894 */
[----:B------:R-:W-:Y:S01]  /*6b60*/  @!UPT UIADD3 URZ, UPT, UPT, URZ, URZ, URZ ;  /* 0x000000fffffff290 */ /* 0x000fe2000fffe0ff */
[----:B------:R-:W-:Y:S11]  /*6b70*/  @P3 BRA `(.L_x_124) ;  /* 0x0000000000083947 */ /* 0x000ff60003800000 */
[----:B------:R-:W1:Y:S02]  /*6b80*/  SYNCS.PHASECHK.TRANS64.TRYWAIT P1, [R149+URZ+0x180], R4 ;  /* 0x00018004950075a7 */ /* 0x000e6400080211ff */
[----:B-1----:R-:W-:Y:S05]  /*6b90*/  @!P1 BRA `(.L_x_125) ;  /* 0x0000002400289947 */ /* 0x002fea0003800000 */
.L_x_124:
[----:B------:R-:W-:Y:S05]  /*6ba0*/  @!P0 BRA `(.L_x_126) ;  /* 0x0000000000408947 */ /* 0x000fea0003800000 */
[----:B------:R-:W1:Y:S01]  /*6bb0*/  LDCU.64 UR8, c[0x4][0x70] ;  /* 0x01000e00ff0877ac */ /* 0x000e620008000a00 */
[----:B------:R-:W-:Y:S01]  /*6bc0*/  MOV R15, 0x0 ;  /* 0x00000000000f7802 */ /* 0x000fe20000000f00 */
[----:B------:R-:W-:Y:S02]  /*6bd0*/  HFMA2 R12, -RZ, RZ, 0, 5.9604644775390625e-08 ;  /* 0x00000001ff0c7431 */ /* 0x000fe400000001ff */
[----:B------:R-:W-:Y:S02]  /*6be0*/  IMAD.MOV.U32 R8, RZ, RZ, 0x192 ;  /* 0x00000192ff087424 */ /* 0x000fe400078e00ff */
[----:B------:R-:W-:Y:S01]  /*6bf0*/  IMAD.MOV.U32 R13, RZ, RZ, RZ ;  /* 0x000000ffff0d7224 */ /* 0x000fe200078e00ff */
[----:B------:R-:W5:Y:S01]  /*6c00*/  LDCU.64 UR6, c[0x4][0x78] ;  /* 0x01000f00ff0677ac */ /* 0x000f620008000a00 */
[----:B------:R-:W2:Y:S01]  /*6c10*/  LDC.64 R14, c[0x4][R15] ;  /* 0x010000000f0e7b82 */ /* 0x000ea20000000a00 */
[----:B------:R-:W3:Y:S01]  /*6c20*/  LDCU.64 UR4, c[0x4][0x10] ;  /* 0x01000200ff0477ac */ /* 0x000ee20008000a00 */
[----:B-1----:R-:W-:Y:S01]  /*6c30*/  MOV R5, UR9 ;  /* 0x0000000900057c02 */ /* 0x002fe20008000f00 */
[----:B------:R-:W-:Y:S01]  /*6c40*/  IMAD.U32 R4, RZ, RZ, UR8 ;  /* 0x00000008ff047e24 */ /* 0x000fe2000f8e00ff */
[----:B-----5:R-:W-:Y:S01]  /*6c50*/  MOV R7, UR7 ;  /* 0x0000000700077c02 */ /* 0x020fe20008000f00 */
[----:B------:R-:W-:Y:S01]  /*6c60*/  IMAD.U32 R6, RZ, RZ, UR6 ;  /* 0x00000006ff067e24 */ /* 0x000fe2000f8e00ff */
[----:B---3--:R-:W-:Y:S01]  /*6c70*/  MOV R11, UR5 ;  /* 0x00000005000b7c02 */ /* 0x008fe20008000f00 */
[----:B------:R-:W-:Y:S02]  /*6c80*/  IMAD.U32 R10, RZ, RZ, UR4 ;  /* 0x00000004ff0a7e24 */ /* 0x000fe4000f8e00ff */
[----:B------:R-:W-:Y:S07]  /*6c90*/  LEPC R20, `(.L_x_126) ;  /* 0x000000001014794e */ /* 0x000fee0000000000 */
[----:B--2-4-:R-:W-:Y:S05]  /*6ca0*/  CALL.ABS.NOINC R14 ;  /* 0x000000000e007343 */ /* 0x014fea0003c00000 */
.L_x_126:
[----:B------:R-:W-:Y:S01]  /*6cb0*/  LOP3.LUT P0, RZ, R142, 0x60, RZ, 0xc0, !PT ;  /* 0x000000608eff7812 */ /* 0x000fe2000780c0ff */
[----:B------:R-:W-:Y:S05]  /*6cc0*/  WARPSYNC.ALL ;  /* 0x0000000000007948 */ /* 0x000fea0003800000 */
[----:B------:R-:W-:Y:S01]  /*6cd0*/  R2UR UR4, R2 ;  /* 0x00000000020472ca */ /* 0x000fe200000e0000 */
[----:B---3--:R-:W-:Y:S01]  /*6ce0*/  IMAD.U32 R129, R18, 0x10000, RZ ;  /* 0x0001000012817824 */ /* 0x008fe200078e00ff */
[----:B------:R-:W-:Y:S01]  /*6cf0*/  PRMT R71, R16, 0x8880, RZ ;  /* 0x0000888010477816 */ /* 0x000fe200000000ff */
[----:B------:R-:W-:Y:S01]  /*6d00*/  IMAD.SHL.U32 R92, R90, 0x100, RZ ;  /* 0x000001005a5c7824 */ /* 0x000fe200078e00ff */
[C---:B------:R-:W-:Y:S01]  /*6d10*/  SHF.L.U32 R73, R16.reuse, 0x10, RZ ;  /* 0x0000001010497819 */ /* 0x040fe200000006ff */
[----:B------:R-:W-:Y:S01]  /*6d20*/  IMAD.U32 R114, R83, 0x10000, RZ ;  /* 0x0001000053727824 */ /* 0x000fe200078e00ff */
[----:B------:R-:W-:Y:S01]  /*6d30*/  SHF.L.U32 R74, R16, 0x8, RZ ;  /* 0x00000008104a7819 */ /* 0x000fe200000006ff */
[----:B------:R-:W-:Y:S01]  /*6d40*/  IMAD.U32 R103, R88, 0x10000, RZ ;  /* 0x0001000058677824 */ /* 0x000fe200078e00ff */
[----:B------:R-:W-:Y:S01]  /*6d50*/  SHF.R.S32.HI R75, RZ, 0x18, R16 ;  /* 0x00000018ff4b7819 */ /* 0x000fe20000011410 */
[----:B------:R-:W-:Y:S01]  /*6d60*/  IMAD.SHL.U32 R122, R80, 0x100, RZ ;  /* 0x00000100507a7824 */ /* 0x000fe200078e00ff */
[----:B------:R-:W-:Y:S01]  /*6d70*/  PRMT R133, R17, 0x8880, RZ ;  /* 0x0000888011857816 */ /* 0x000fe200000000ff */
[----:B------:R-:W-:Y:S01]  /*6d80*/  IMAD.SHL.U32 R107, R85, 0x100, RZ ;  /* 0x00000100556b7824 */ /* 0x000fe200078e00ff */
[C---:B------:R-:W-:Y:S01]  /*6d90*/  SHF.L.U32 R132, R17.reuse, 0x10, RZ ;  /* 0x0000001011847819 */ /* 0x040fe200000006ff */
[----:B------:R-:W-:Y:S01]  /*6da0*/  BSSY.RECONVERGENT B0, `(.L_x_127) ;  /* 0x0000122000007945 */ /* 0x000fe20003800200 */
[----:B------:R-:W-:Y:S02]  /*6db0*/  SHF.L.U32 R131, R17, 0x8, RZ ;  /* 0x0000000811837819 */ /* 0x000fe400000006ff */
[----:B------:R-:W-:Y:S02]  /*6dc0*/  SHF.R.S32.HI R76, RZ, 0x18, R17 ;  /* 0x00000018ff4c7819 */ /* 0x000fe40000011411 */
[C---:B------:R-:W-:Y:S02]  /*6dd0*/  PRMT R130, R18.reuse, 0x8880, RZ ;  /* 0x0000888012827816 */ /* 0x040fe400000000ff */
[----:B------:R-:W-:Y:S02]  /*6de0*/  SHF.L.U32 R128, R18, 0x8, RZ ;  /* 0x0000000812807819 */ /* 0x000fe400000006ff */
[----:B------:R-:W-:Y:S02]  /*6df0*/  SHF.R.S32.HI R77, RZ, 0x18, R18 ;  /* 0x00000018ff4d7819 */ /* 0x000fe40000011412 */
[C---:B------:R-:W-:Y:S02]  /*6e00*/  PRMT R127, R19.reuse, 0x8880, RZ ;  /* 0x00008880137f7816 */ /* 0x040fe400000000ff */
[C---:B------:R-:W-:Y:S02]  /*6e10*/  SHF.L.U32 R126, R19.reuse, 0x10, RZ ;  /* 0x00000010137e7819 */ /* 0x040fe400000006ff */
[----:B------:R-:W-:Y:S02]  /*6e20*/  SHF.L.U32 R125, R19, 0x8, RZ ;  /* 0x00000008137d7819 */ /* 0x000fe400000006ff */
[----:B------:R-:W-:Y:S02]  /*6e30*/  SHF.R.S32.HI R78, RZ, 0x18, R19 ;  /* 0x00000018ff4e7819 */ /* 0x000fe40000011413 */
[----:B------:R-:W1:Y:S01]  /*6e40*/  LDTM.x64 R4, tmem[UR4] ;  /* 0x00000004000479ee */ /* 0x000e620008340000 */
[----:B------:R-:W-:Y:S01]  /*6e50*/  NOP ;  /* 0x0000000000007918 */ /* 0x000fe20000000000 */
[----:B------:R-:W-:Y:S02]  /*6e60*/  IADD3 R149, PT, PT, R149, 0x1a0, RZ ;  /* 0x000001a095957810 */ /* 0x000fe40007ffe0ff */
[----:B------:R-:W-:Y:S02]  /*6e70*/  SHF.R.S32.HI R73, RZ, 0x18, R73 ;  /* 0x00000018ff497819 */ /* 0x000fe40000011449 */
[----:B------:R-:W-:Y:S02]  /*6e80*/  LOP3.LUT R149, R149, 0xfefffff8, RZ, 0xc0, !PT ;  /* 0xfefffff895957812 */ /* 0x000fe400078ec0ff */
[C---:B------:R-:W-:Y:S02]  /*6e90*/  PRMT R94, R90.reuse, 0x8880, RZ ;  /* 0x000088805a5e7816 */ /* 0x040fe400000000ff */
[----:B-1----:R1:W-:Y:S01]  /*6ea0*/  SYNCS.ARRIVE.TRANS64.RED.A1T0 RZ, [R149+URZ], RZ ;  /* 0x000000ff95ff79a7 */ /* 0x0023e200081004ff */
[----:B------:R-:W-:Y:S02]  /*6eb0*/  SHF.L.U32 R93, R90, 0x10, RZ ;  /* 0x000000105a5d7819 */ /* 0x000fe400000006ff */
[----:B------:R-:W-:Y:S02]  /*6ec0*/  SHF.R.S32.HI R74, RZ, 0x18, R74 ;  /* 0x00000018ff4a7819 */ /* 0x000fe4000001144a */
[C---:B------:R-:W-:Y:S02]  /*6ed0*/  PRMT R124, R80.reuse, 0x8880, RZ ;  /* 0x00008880507c7816 */ /* 0x040fe400000000ff */
[----:B------:R-:W-:Y:S02]  /*6ee0*/  SHF.L.U32 R123, R80, 0x10, RZ ;  /* 0x00000010507b7819 */ /* 0x000fe400000006ff */
[C---:B------:R-:W-:Y:S02]  /*6ef0*/  PRMT R121, R81.reuse, 0x8880, RZ ;  /* 0x0000888051797816 */ /* 0x040fe400000000ff */
[----:B------:R-:W-:Y:S02]  /*6f00*/  SHF.R.S32.HI R79, RZ, 0x18, R80 ;  /* 0x00000018ff4f7819 */ /* 0x000fe40000011450 */
[----:B------:R-:W-:Y:S01]  /*6f10*/  SHF.L.U32 R120, R81, 0x10, RZ ;  /* 0x0000001051787819 */ /* 0x000fe200000006ff */
[C---:B----4-:R-:W-:Y:S01]  /*6f20*/  IMAD R0, R70.reuse, R4, RZ ;  /* 0x0000000446007224 */ /* 0x050fe200078e02ff */
[----:B------:R-:W-:Y:S01]  /*6f30*/  SHF.R.S32.HI R4, RZ, 0x18, R132 ;  /* 0x00000018ff047819 */ /* 0x000fe20000011484 */
[C---:B------:R-:W-:Y:S01]  /*6f40*/  IMAD R2, R70.reuse, R5, RZ ;  /* 0x0000000546027224 */ /* 0x040fe200078e02ff */
[----:B------:R-:W-:Y:S01]  /*6f50*/  SHF.R.S32.HI R5, RZ, 0x18, R131 ;  /* 0x00000018ff057819 */ /* 0x000fe20000011483 */
[----:B------:R-:W-:Y:S01]  /*6f60*/  IMAD R3, R70, R6, RZ ;  /* 0x0000000646037224 */ /* 0x000fe200078e02ff */
[----:B------:R-:W-:Y:S01]  /*6f70*/  PRMT R118, R82, 0x8880, RZ ;  /* 0x0000888052767816 */ /* 0x000fe200000000ff */
[-C--:B------:R-:W-:Y:S01]  /*6f80*/  IMAD R0, R71, R72.reuse, R0 ;  /* 0x0000004847007224 */ /* 0x080fe200078e0200 */
[----:B------:R-:W-:Y:S01]  /*6f90*/  SHF.R.S32.HI R80, RZ, 0x18, R81 ;  /* 0x00000018ff507819 */ /* 0x000fe20000011451 */
[----:B------:R-:W-:Y:S01]  /*6fa0*/  IMAD R7, R70, R7, RZ ;  /* 0x0000000746077224 */ /* 0x000fe200078e02ff */
[----:B------:R-:W-:Y:S01]  /*6fb0*/  SHF.L.U32 R117, R82, 0x10, RZ ;  /* 0x0000001052757819 */ /* 0x000fe200000006ff */
[-C--:B------:R-:W-:Y:S01]  /*6fc0*/  IMAD R2, R73, R72.reuse, R2 ;  /* 0x0000004849027224 */ /* 0x080fe200078e0202 */
[----:B------:R-:W-:Y:S01]  /*6fd0*/  PRMT R115, R83, 0x8880, RZ ;  /* 0x0000888053737816 */ /* 0x000fe200000000ff */
[-C--:B------:R-:W-:Y:S01]  /*6fe0*/  IMAD R3, R74, R72.reuse, R3 ;  /* 0x000000484a037224 */ /* 0x080fe200078e0203 */
[----:B------:R-:W-:Y:S01]  /*6ff0*/  SHF.R.S32.HI R74, RZ, 0x18, R90 ;  /* 0x00000018ff4a7819 */ /* 0x000fe2000001145a */
[----:B------:R-:W-:Y:S01]  /*7000*/  IMAD R7, R75, R72, R7 ;  /* 0x000000484b077224 */ /* 0x000fe200078e0207 */
[----:B------:R-:W-:Y:S01]  /*7010*/  PRMT R112, R84, 0x8880, RZ ;  /* 0x0000888054707816 */ /* 0x000fe200000000ff */
[----:B------:R-:W-:Y:S01]  /*7020*/  IMAD R8, R70, R8, RZ ;  /* 0x0000000846087224 */ /* 0x000fe200078e02ff */
[----:B------:R-:W-:Y:S01]  /*7030*/  SHF.L.U32 R111, R84, 0x10, RZ ;  /* 0x00000010546f7819 */ /* 0x000fe200000006ff */
[C---:B------:R-:W-:Y:S01]  /*7040*/  IMAD R9, R70.reuse, R9, RZ ;  /* 0x0000000946097224 */ /* 0x040fe200078e02ff */
[----:B------:R-:W-:Y:S01]  /*7050*/  I2IP.S8.S32.SAT R90, R7, R3, RZ ;  /* 0x00000003075a7239 */ /* 0x000fe200000014ff */
[C---:B------:R-:W-:Y:S01]  /*7060*/  IMAD R10, R70.reuse, R10, RZ ;  /* 0x0000000a460a7224 */ /* 0x040fe200078e02ff */
[----:B------:R-:W-:Y:S01]  /*7070*/  MOV R3, R133 ;  /* 0x0000008500037202 */ /* 0x000fe20000000f00 */
[C---:B------:R-:W-:Y:S01]  /*7080*/  IMAD R11, R70.reuse, R11, RZ ;  /* 0x0000000b460b7224 */ /* 0x040fe200078e02ff */
[C---:B------:R-:W-:Y:S01]  /*7090*/  PRMT R109, R85.reuse, 0x8880, RZ ;  /* 0x00008880556d7816 */ /* 0x040fe200000000ff */
[----:B------:R-:W-:Y:S01]  /*70a0*/  IMAD R6, R70, R19, RZ ;  /* 0x0000001346067224 */ /* 0x000fe200078e02ff */
[----:B------:R-:W-:Y:S01]  /*70b0*/  SHF.L.U32 R108, R85, 0x10, RZ ;  /* 0x00000010556c7819 */ /* 0x000fe200000006ff */
[----:B------:R-:W-:Y:S01]  /*70c0*/  IMAD R8, R3, R72, R8 ;  /* 0x0000004803087224 */ /* 0x000fe200078e0208 */
[----:B------:R-:W-:Y:S01]  /*70d0*/  MOV R3, R130 ;  /* 0x0000008200037202 */ /* 0x000fe20000000f00 */
[----:B------:R-:W-:Y:S01]  /*70e0*/  IMAD R9, R4, R72, R9 ;  /* 0x0000004804097224 */ /* 0x000fe200078e0209 */
[----:B------:R-:W-:Y:S01]  /*70f0*/  SHF.R.S32.HI R4, RZ, 0x18, R129 ;  /* 0x00000018ff047819 */ /* 0x000fe20000011481 */
[----:B------:R-:W-:Y:S01]  /*7100*/  IMAD R19, R70, R24, RZ ;  /* 0x0000001846137224 */ /* 0x000fe200078e02ff */
[----:B------:R-:W-:Y:S01]  /*7110*/  PRMT R106, R86, 0x8880, RZ ;  /* 0x00008880566a7816 */ /* 0x000fe200000000ff */
[----:B------:R-:W-:Y:S01]  /*7120*/  IMAD R10, R5, R72, R10 ;  /* 0x00000048050a7224 */ /* 0x000fe200078e020a */
[----:B------:R-:W-:Y:S01]  /*7130*/  SHF.R.S32.HI R5, RZ, 0x18, R128 ;  /* 0x00000018ff057819 */ /* 0x000fe20000011480 */
[----:B------:R-:W-:Y:S01]  /*7140*/  IMAD R12, R70, R12, RZ ;  /* 0x0000000c460c7224 */ /* 0x000fe200078e02ff */
[----:B------:R-:W-:Y:S01]  /*7150*/  SHF.L.U32 R104, R86, 0x10, RZ ;  /* 0x0000001056687819 */ /* 0x000fe200000006ff */
[C---:B------:R-:W-:Y:S01]  /*7160*/  IMAD R24, R70.reuse, R29, RZ ;  /* 0x0000001d46187224 */ /* 0x040fe200078e02ff */
[C---:B------:R-:W-:Y:S01]  /*7170*/  PRMT R100, R87.reuse, 0x8880, RZ ;  /* 0x0000888057647816 */ /* 0x040fe200000000ff */
[----:B------:R-:W-:Y:S01]  /*7180*/  IMAD R29, R70, R34, RZ ;  /* 0x00000022461d7224 */ /* 0x000fe200078e02ff */
[----:B------:R-:W-:Y:S01]  /*7190*/  SHF.L.U32 R99, R87, 0x10, RZ ;  /* 0x0000001057637819 */ /* 0x000fe200000006ff */
[----:B------:R-:W-:Y:S01]  /*71a0*/  IMAD R11, R76, R72, R11 ;  /* 0x000000484c0b7224 */ /* 0x000fe200078e020b */
[----:B------:R-:W-:Y:S01]  /*71b0*/  PRMT R105, R88, 0x8880, RZ ;  /* 0x0000888058697816 */ /* 0x000fe200000000ff */
[C---:B------:R-:W-:Y:S01]  /*71c0*/  IMAD R13, R70.reuse, R13, RZ ;  /* 0x0000000d460d7224 */ /* 0x040fe200078e02ff */
[----:B------:R-:W-:Y:S01]  /*71d0*/  PRMT R97, R89, 0x8880, RZ ;  /* 0x0000888059617816 */ /* 0x000fe200000000ff */
[C---:B------:R-:W-:Y:S01]  /*71e0*/  IMAD R34, R70.reuse, R39, RZ ;  /* 0x0000002746227224 */ /* 0x040fe200078e02ff */
[----:B------:R-:W-:Y:S01]  /*71f0*/  I2IP.S8.S32.SAT R11, R11, R10, RZ ;  /* 0x0000000a0b0b7239 */ /* 0x000fe200000014ff */
[C---:B------:R-:W-:Y:S01]  /*7200*/  IMAD R39, R70.reuse, R44, RZ ;  /* 0x0000002c46277224 */ /* 0x040fe200078e02ff */
[----:B------:R-:W-:Y:S01]  /*7210*/  SHF.R.S32.HI R71, RZ, 0x18, R88 ;  /* 0x00000018ff477819 */ /* 0x000fe20000011458 */
[C---:B------:R-:W-:Y:S01]  /*7220*/  IMAD R14, R70.reuse, R14, RZ ;  /* 0x0000000e460e7224 */ /* 0x040fe200078e02ff */
[----:B------:R-:W-:Y:S01]  /*7230*/  SHF.L.U32 R96, R89, 0x10, RZ ;  /* 0x0000001059607819 */ /* 0x000fe200000006ff */
[----:B------:R-:W-:Y:S01]  /*7240*/  IMAD R12, R3, R72, R12 ;  /* 0x00000048030c7224 */ /* 0x000fe200078e020c */
[----:B------:R-:W-:Y:S01]  /*7250*/  SHF.R.S32.HI R73, RZ, 0x18, R89 ;  /* 0x00000018ff497819 */ /* 0x000fe20000011459 */
[C---:B------:R-:W-:Y:S01]  /*7260*/  IMAD R44, R70.reuse, R49, RZ ;  /* 0x00000031462c7224 */ /* 0x040fe200078e02ff */
[----:B------:R-:W-:Y:S01]  /*7270*/  SHF.R.S32.HI R75, RZ, 0x18, R91 ;  /* 0x00000018ff4b7819 */ /* 0x000fe2000001145b */
[C---:B------:R-:W-:Y:S01]  /*7280*/  IMAD R49, R70.reuse, R54, RZ ;  /* 0x0000003646317224 */ /* 0x040fe200078e02ff */
[----:B------:R-:W-:Y:S01]  /*7290*/  SHF.L.U32 R119, R81, 0x8, RZ ;  /* 0x0000000851777819 */ /* 0x000fe200000006ff */
[----:B------:R-:W-:Y:S01]  /*72a0*/  IMAD R15, R70, R15, RZ ;  /* 0x0000000f460f7224 */ /* 0x000fe200078e02ff */
[----:B------:R-:W-:Y:S01]  /*72b0*/  SHF.R.S32.HI R81, RZ, 0x18, R82 ;  /* 0x00000018ff517819 */ /* 0x000fe20000011452 */
[----:B------:R-:W-:Y:S01]  /*72c0*/  IMAD R13, R4, R72, R13 ;  /* 0x00000048040d7224 */ /* 0x000fe200078e020d */
[----:B------:R-:W-:Y:S01]  /*72d0*/  SHF.L.U32 R116, R82, 0x8, RZ ;  /* 0x0000000852747819 */ /* 0x000fe200000006ff */
[C---:B------:R-:W-:Y:S01]  /*72e0*/  IMAD R7, R70.reuse, R20, RZ ;  /* 0x0000001446077224 */ /* 0x040fe200078e02ff */
[----:B------:R-:W-:Y:S01]  /*72f0*/  SHF.R.S32.HI R82, RZ, 0x18, R83 ;  /* 0x00000018ff527819 */ /* 0x000fe20000011453 */
[C---:B------:R-:W-:Y:S01]  /*7300*/  IMAD R54, R70.reuse, R59, RZ ;  /* 0x0000003b46367224 */ /* 0x040fe200078e02ff */
[----:B------:R-:W-:Y:S01]  /*7310*/  SHF.L.U32 R113, R83, 0x8, RZ ;  /* 0x0000000853717819 */ /* 0x000fe200000006ff */
[C---:B------:R-:W-:Y:S01]  /*7320*/  IMAD R20, R70.reuse, R25, RZ ;  /* 0x0000001946147224 */ /* 0x040fe200078e02ff */
[----:B------:R-:W-:Y:S01]  /*7330*/  SHF.R.S32.HI R83, RZ, 0x18, R84 ;  /* 0x00000018ff537819 */ /* 0x000fe20000011454 */
[----:B------:R-:W-:Y:S01]  /*7340*/  IMAD R59, R70, R64, RZ ;  /* 0x00000040463b7224 */ /* 0x000fe200078e02ff */
[----:B------:R-:W-:Y:S01]  /*7350*/  I2IP.S8.S32.SAT R64, R2, R0, R90 ;  /* 0x0000000002407239 */ /* 0x000fe2000000145a */
[----:B------:R-:W-:Y:S01]  /*7360*/  IMAD R14, R5, R72, R14 ;  /* 0x00000048050e7224 */ /* 0x000fe200078e020e */
[----:B------:R-:W-:Y:S01]  /*7370*/  SHF.R.S32.HI R0, RZ, 0x18, R126 ;  /* 0x00000018ff007819 */ /* 0x000fe2000001147e */
[C---:B------:R-:W-:Y:S01]  /*7380*/  IMAD R3, R70.reuse, R16, RZ ;  /* 0x0000001046037224 */ /* 0x040fe200078e02ff */
[----:B------:R-:W-:Y:S01]  /*7390*/  SHF.R.S32.HI R2, RZ, 0x18, R125 ;  /* 0x00000018ff027819 */ /* 0x000fe2000001147d */
[----:B------:R-:W-:Y:S01]  /*73a0*/  IMAD R25, R70, R30, RZ ;  /* 0x0000001e46197224 */ /* 0x000fe200078e02ff */
[----:B------:R-:W-:Y:S01]  /*73b0*/  SHF.L.U32 R110, R84, 0x8, RZ ;  /* 0x00000008546e7819 */ /* 0x000fe200000006ff */
[----:B------:R-:W-:Y:S01]  /*73c0*/  IMAD.MOV.U32 R10, RZ, RZ, R127 ;  /* 0x000000ffff0a7224 */ /* 0x000fe200078e007f */
[----:B------:R-:W-:Y:S01]  /*73d0*/  SHF.R.S32.HI R84, RZ, 0x18, R85 ;  /* 0x00000018ff547819 */ /* 0x000fe20000011455 */
[----:B------:R-:W-:Y:S01]  /*73e0*/  IMAD R30, R70, R35, RZ ;  /* 0x00000023461e7224 */ /* 0x000fe200078e02ff */
[----:B------:R-:W-:Y:S01]  /*73f0*/  SHF.R.S32.HI R85, RZ, 0x18, R86 ;  /* 0x00000018ff557819 */ /* 0x000fe20000011456 */
[----:B------:R-:W-:Y:S01]  /*7400*/  IMAD R15, R77, R72, R15 ;  /* 0x000000484d0f7224 */ /* 0x000fe200078e020f */
[----:B------:R-:W-:Y:S01]  /*7410*/  SHF.L.U32 R101, R86, 0x8, RZ ;  /* 0x0000000856657819 */ /* 0x000fe200000006ff */
[C---:B------:R-:W-:Y:S01]  /*7420*/  IMAD R4, R70.reuse, R17, RZ ;  /* 0x0000001146047224 */ /* 0x040fe200078e02ff */
[----:B------:R-:W-:Y:S01]  /*7430*/  SHF.R.S32.HI R86, RZ, 0x18, R87 ;  /* 0x00000018ff567819 */ /* 0x000fe20000011457 */
[C---:B------:R-:W-:Y:S01]  /*7440*/  IMAD R35, R70.reuse, R40, RZ ;  /* 0x0000002846237224 */ /* 0x040fe200078e02ff */
[----:B------:R-:W-:Y:S01]  /*7450*/  I2IP.S8.S32.SAT R14, R15, R14, RZ ;  /* 0x0000000e0f0e7239 */ /* 0x000fe200000014ff */
[C---:B------:R-:W-:Y:S01]  /*7460*/  IMAD R40, R70.reuse, R45, RZ ;  /* 0x0000002d46287224 */ /* 0x040fe200078e02ff */
[----:B------:R-:W-:Y:S01]  /*7470*/  SHF.L.U32 R98, R87, 0x8, RZ ;  /* 0x0000000857627819 */ /* 0x000fe200000006ff */
[----:B------:R-:W-:Y:S01]  /*7480*/  IMAD R5, R70, R18, RZ ;  /* 0x0000001246057224 */ /* 0x000fe200078e02ff */
[----:B------:R-:W-:Y:S01]  /*7490*/  SHF.L.U32 R102, R88, 0x8, RZ ;  /* 0x0000000858667819 */ /* 0x000fe200000006ff */
[----:B------:R-:W-:Y:S01]  /*74a0*/  IMAD R45, R70, R50, RZ ;  /* 0x00000032462d7224 */ /* 0x000fe200078e02ff */
[----:B------:R-:W-:Y:S01]  /*74b0*/  SHF.L.U32 R88, R91, 0x10, RZ ;  /* 0x000000105b587819 */ /* 0x000fe200000006ff */
[----:B------:R-:W-:Y:S01]  /*74c0*/  IMAD R3, R10, R72, R3 ;  /* 0x000000480a037224 */ /* 0x000fe200078e0203 */
[----:B------:R-:W-:Y:S01]  /*74d0*/  SHF.L.U32 R95, R89, 0x8, RZ ;  /* 0x00000008595f7819 */ /* 0x000fe200000006ff */
[C---:B------:R-:W-:Y:S01]  /*74e0*/  IMAD R50, R70.reuse, R55, RZ ;  /* 0x0000003746327224 */ /* 0x040fe200078e02ff */
[C---:B------:R-:W-:Y:S01]  /*74f0*/  PRMT R89, R91.reuse, 0x8880, RZ ;  /* 0x000088805b597816 */ /* 0x040fe200000000ff */
[----:B------:R-:W-:Y:S01]  /*7500*/  IMAD R55, R70, R60, RZ ;  /* 0x0000003c46377224 */ /* 0x000fe200078e02ff */
[----:B------:R-:W-:Y:S01]  /*7510*/  SHF.L.U32 R87, R91, 0x8, RZ ;  /* 0x000000085b577819 */ /* 0x000fe200000006ff */
[----:B------:R-:W-:Y:S01]  /*7520*/  IMAD R4, R0, R72, R4 ;  /* 0x0000004800047224 */ /* 0x000fe200078e0204 */
[----:B------:R-:W-:Y:S01]  /*7530*/  MOV R0, R124 ;  /* 0x0000007c00007202 */ /* 0x000fe20000000f00 */
[----:B------:R-:W-:Y:S01]  /*7540*/  IMAD R60, R70, R65, RZ ;  /* 0x00000041463c7224 */ /* 0x000fe200078e02ff */
[----:B------:R-:W-:Y:S01]  /*7550*/  I2IP.S8.S32.SAT R65, R9, R8, R11 ;  /* 0x0000000809417239 */ /* 0x000fe2000000140b */
[-C--:B------:R-:W-:Y:S01]  /*7560*/  IMAD R5, R2, R72.reuse, R5 ;  /* 0x0000004802057224 */ /* 0x080fe200078e0205 */
[----:B------:R-:W-:Y:S01]  /*7570*/  SHF.R.S32.HI R8, RZ, 0x18, R123 ;  /* 0x00000018ff087819 */ /* 0x000fe2000001147b */
[----:B------:R-:W-:Y:S01]  /*7580*/  IMAD R16, R70, R21, RZ ;  /* 0x0000001546107224 */ /* 0x000fe200078e02ff */
[----:B------:R-:W-:Y:S01]  /*7590*/  SHF.R.S32.HI R2, RZ, 0x18, R120 ;  /* 0x00000018ff027819 */ /* 0x000fe20000011478 */
[----:B------:R-:W-:Y:S01]  /*75a0*/  IMAD R6, R78, R72, R6 ;  /* 0x000000484e067224 */ /* 0x000fe200078e0206 */
[----:B------:R-:W-:Y:S01]  /*75b0*/  SHF.R.S32.HI R9, RZ, 0x18, R122 ;  /* 0x00000018ff097819 */ /* 0x000fe2000001147a */
[----:B------:R-:W-:Y:S01]  /*75c0*/  IMAD R17, R70, R22, RZ ;  /* 0x0000001646117224 */ /* 0x000fe200078e02ff */
[----:B------:R-:W-:Y:S01]  /*75d0*/  IADD3 R68, PT, PT, R68, 0x1, RZ ;  /* 0x0000000144447810 */ /* 0x000fe20007ffe0ff */
[-C--:B------:R-:W-:Y:S01]  /*75e0*/  IMAD R7, R0, R72.reuse, R7 ;  /* 0x0000004800077224 */ /* 0x080fe200078e0207 */
[----:B------:R-:W-:Y:S01]  /*75f0*/  I2IP.S8.S32.SAT R5, R6, R5, RZ ;  /* 0x0000000506057239 */ /* 0x000fe200000014ff */
[----:B------:R-:W-:Y:S01]  /*7600*/  IMAD R18, R70, R23, RZ ;  /* 0x0000001746127224 */ /* 0x000fe200078e02ff */
[----:B------:R-:W-:Y:S01]  /*7610*/  MOV R0, R121 ;  /* 0x0000007900007202 */ /* 0x000fe20000000f00 */
[-C--:B------:R-:W-:Y:S01]  /*7620*/  IMAD R16, R8, R72.reuse, R16 ;  /* 0x0000004808107224 */ /* 0x080fe200078e0210 */
[----:B------:R-:W-:Y:S01]  /*7630*/  SHF.R.S32.HI R8, RZ, 0x18, R119 ;  /* 0x00000018ff087819 */ /* 0x000fe20000011477 */
[-C--:B------:R-:W-:Y:S02]  /*7640*/  IMAD R17, R9, R72.reuse, R17 ;  /* 0x0000004809117224 */ /* 0x080fe400078e0211 */
[----:B------:R-:W-:Y:S02]  /*7650*/  IMAD R18, R79, R72, R18 ;  /* 0x000000484f127224 */ /* 0x000fe400078e0212 */
[----:B------:R-:W-:Y:S02]  /*7660*/  IMAD R21, R70, R26, RZ ;  /* 0x0000001a46157224 */ /* 0x000fe400078e02ff */
[----:B------:R-:W-:Y:S01]  /*7670*/  IMAD R19, R0, R72, R19 ;  /* 0x0000004800137224 */ /* 0x000fe200078e0213 */
[----:B------:R-:W-:Y:S01]  /*7680*/  I2IP.S8.S32.SAT R17, R18, R17, RZ ;  /* 0x0000001112117239 */ /* 0x000fe200000014ff */
[----:B------:R-:W-:Y:S01]  /*7690*/  IMAD R22, R70, R27, RZ ;  /* 0x0000001b46167224 */ /* 0x000fe200078e02ff */
[----:B------:R-:W-:Y:S01]  /*76a0*/  MOV R0, R118 ;  /* 0x0000007600007202 */ /* 0x000fe20000000f00 */
[----:B------:R-:W-:Y:S01]  /*76b0*/  IMAD R20, R2, R72, R20 ;  /* 0x0000004802147224 */ /* 0x000fe200078e0214 */
[----:B------:R-:W-:Y:S01]  /*76c0*/  I2IP.S8.S32.SAT R16, R16, R7, R17 ;  /* 0x0000000710107239 */ /* 0x000fe20000001411 */
[----:B------:R-:W-:Y:S01]  /*76d0*/  IMAD R23, R70, R28, RZ ;  /* 0x0000001c46177224 */ /* 0x000fe200078e02ff */
[----:B------:R-:W-:Y:S01]  /*76e0*/  SHF.R.S32.HI R2, RZ, 0x18, R117 ;  /* 0x00000018ff027819 */ /* 0x000fe20000011475 */
[----:B------:R-:W-:Y:S02]  /*76f0*/  IMAD R21, R8, R72, R21 ;  /* 0x0000004808157224 */ /* 0x000fe400078e0215 */
[----:B------:R-:W-:Y:S02]  /*7700*/  IMAD R27, R70, R32, RZ ;  /* 0x00000020461b7224 */ /* 0x000fe400078e02ff */
[----:B------:R-:W-:Y:S02]  /*7710*/  IMAD R22, R80, R72, R22 ;  /* 0x0000004850167224 */ /* 0x000fe400078e0216 */
[C---:B------:R-:W-:Y:S02]  /*7720*/  IMAD R32, R70.reuse, R37, RZ ;  /* 0x0000002546207224 */ /* 0x040fe400078e02ff */
[----:B------:R-:W-:Y:S01]  /*7730*/  IMAD R37, R70, R42, RZ ;  /* 0x0000002a46257224 */ /* 0x000fe200078e02ff */
[----:B------:R-:W-:Y:S01]  /*7740*/  I2IP.S8.S32.SAT R17, R22, R21, RZ ;  /* 0x0000001516117239 */ /* 0x000fe200000014ff */
[----:B------:R-:W-:Y:S01]  /*7750*/  IMAD R23, R0, R72, R23 ;  /* 0x0000004800177224 */ /* 0x000fe200078e0217 */
[----:B------:R-:W-:Y:S01]  /*7760*/  SHF.R.S32.HI R0, RZ, 0x18, R116 ;  /* 0x00000018ff007819 */ /* 0x000fe20000011474 */
[----:B------:R-:W-:Y:S01]  /*7770*/  IMAD R42, R70, R47, RZ ;  /* 0x0000002f462a7224 */ /* 0x000fe200078e02ff */
[----:B------:R-:W-:Y:S01]  /*7780*/  I2IP.S8.S32.SAT R17, R20, R19, R17 ;  /* 0x0000001314117239 */ /* 0x000fe20000001411 */
[C---:B------:R-:W-:Y:S02]  /*7790*/  IMAD R47, R70.reuse, R52, RZ ;  /* 0x00000034462f7224 */ /* 0x040fe400078e02ff */
[C---:B------:R-:W-:Y:S02]  /*77a0*/  IMAD R52, R70.reuse, R57, RZ ;  /* 0x0000003946347224 */ /* 0x040fe400078e02ff */
[C---:B------:R-:W-:Y:S02]  /*77b0*/  IMAD R26, R70.reuse, R31, RZ ;  /* 0x0000001f461a7224 */ /* 0x040fe400078e02ff */
[----:B------:R-:W-:Y:S02]  /*77c0*/  IMAD R57, R70, R62, RZ ;  /* 0x0000003e46397224 */ /* 0x000fe400078e02ff */
[-C--:B------:R-:W-:Y:S01]  /*77d0*/  IMAD R24, R2, R72.reuse, R24 ;  /* 0x0000004802187224 */ /* 0x080fe200078e0218 */
[----:B------:R-:W-:Y:S01]  /*77e0*/  MOV R2, R115 ;  /* 0x0000007300027202 */ /* 0x000fe20000000f00 */
[----:B------:R-:W-:Y:S01]  /*77f0*/  IMAD R62, R70, R67, RZ ;  /* 0x00000043463e7224 */ /* 0x000fe200078e02ff */
[----:B------:R-:W-:Y:S01]  /*7800*/  I2IP.S8.S32.SAT R67, R4, R3, R5 ;  /* 0x0000000304437239 */ /* 0x000fe20000001405 */
[-C--:B------:R-:W-:Y:S01]  /*7810*/  IMAD R25, R0, R72.reuse, R25 ;  /* 0x0000004800197224 */ /* 0x080fe200078e0219 */
[----:B------:R-:W-:Y:S01]  /*7820*/  SHF.R.S32.HI R3, RZ, 0x18, R114 ;  /* 0x00000018ff037819 */ /* 0x000fe20000011472 */
[----:B------:R-:W-:Y:S01]  /*7830*/  IMAD R28, R70, R33, RZ ;  /* 0x00000021461c7224 */ /* 0x000fe200078e02ff */
[----:B------:R-:W-:Y:S01]  /*7840*/  SHF.R.S32.HI R4, RZ, 0x18, R113 ;  /* 0x00000018ff047819 */ /* 0x000fe20000011471 */
[-C--:B------:R-:W-:Y:S02]  /*7850*/  IMAD R26, R81, R72.reuse, R26 ;  /* 0x00000048511a7224 */ /* 0x080fe400078e021a */
[-C--:B------:R-:W-:Y:S01]  /*7860*/  IMAD R27, R2, R72.reuse, R27 ;  /* 0x00000048021b7224 */ /* 0x080fe200078e021b */
[----:B------:R-:W-:Y:S01]  /*7870*/  SHF.R.S32.HI R2, RZ, 0x18, R111 ;  /* 0x00000018ff027819 */ /* 0x000fe2000001146f */
[----:B------:R-:W-:Y:S01]  /*7880*/  IMAD R28, R3, R72, R28 ;  /* 0x00000048031c7224 */ /* 0x000fe200078e021c */
[----:B------:R-:W-:Y:S01]  /*7890*/  I2IP.S8.S32.SAT R18, R26, R25, RZ ;  /* 0x000000191a127239 */ /* 0x000fe200000014ff */
[----:B------:R-:W-:Y:S01]  /*78a0*/  IMAD R31, R70, R36, RZ ;  /* 0x00000024461f7224 */ /* 0x000fe200078e02ff */
[----:B------:R-:W-:Y:S01]  /*78b0*/  SHF.R.S32.HI R3, RZ, 0x18, R108 ;  /* 0x00000018ff037819 */ /* 0x000fe2000001146c */
[-C--:B------:R-:W-:Y:S01]  /*78c0*/  IMAD R29, R4, R72.reuse, R29 ;  /* 0x00000048041d7224 */ /* 0x080fe200078e021d */
[----:B------:R-:W-:Y:S01]  /*78d0*/  I2IP.S8.S32.SAT R18, R24, R23, R18 ;  /* 0x0000001718127239 */ /* 0x000fe20000001412 */
[----:B------:R-:W-:Y:S01]  /*78e0*/  IMAD.MOV.U32 R0, RZ, RZ, R112 ;  /* 0x000000ffff007224 */ /* 0x000fe200078e0070 */
[----:B------:R-:W-:Y:S01]  /*78f0*/  SHF.R.S32.HI R4, RZ, 0x18, R107 ;  /* 0x00000018ff047819 */ /* 0x000fe2000001146b */
[-C--:B------:R-:W-:Y:S02]  /*7900*/  IMAD R30, R82, R72.reuse, R30 ;  /* 0x00000048521e7224 */ /* 0x080fe400078e021e */
[----:B------:R-:W-:Y:S01]  /*7910*/  IMAD R31, R0, R72, R31 ;  /* 0x00000048001f7224 */ /* 0x000fe200078e021f */
[----:B------:R-:W-:Y:S01]  /*7920*/  SHF.R.S32.HI R0, RZ, 0x18, R110 ;  /* 0x00000018ff007819 */ /* 0x000fe2000001146e */
[----:B------:R-:W-:Y:S01]  /*7930*/  IMAD R33, R70, R38, RZ ;  /* 0x0000002646217224 */ /* 0x000fe200078e02ff */
[----:B------:R-:W-:Y:S01]  /*7940*/  I2IP.S8.S32.SAT R19, R30, R29, RZ ;  /* 0x0000001d1e137239 */ /* 0x000fe200000014ff */
[-C--:B------:R-:W-:Y:S01]  /*7950*/  IMAD R32, R2, R72.reuse, R32 ;  /* 0x0000004802207224 */ /* 0x080fe200078e0220 */
[----:B------:R-:W-:Y:S01]  /*7960*/  MOV R2, R109 ;  /* 0x0000006d00027202 */ /* 0x000fe20000000f00 */
[----:B------:R-:W-:Y:S01]  /*7970*/  IMAD R33, R0, R72, R33 ;  /* 0x0000004800217224 */ /* 0x000fe200078e0221 */
[----:B------:R-:W-:Y:S01]  /*7980*/  I2IP.S8.S32.SAT R19, R28, R27, R19 ;  /* 0x0000001b1c137239 */ /* 0x000fe20000001413 */
[----:B------:R-:W-:Y:S01]  /*7990*/  IMAD R36, R70, R41, RZ ;  /* 0x0000002946247224 */ /* 0x000fe200078e02ff */
[----:B------:R-:W-:Y:S01]  /*79a0*/  MOV R0, R106 ;  /* 0x0000006a00007202 */ /* 0x000fe20000000f00 */
[-C--:B------:R-:W-:Y:S02]  /*79b0*/  IMAD R34, R83, R72.reuse, R34 ;  /* 0x0000004853227224 */ /* 0x080fe400078e0222 */
[-C--:B------:R-:W-:Y:S01]  /*79c0*/  IMAD R35, R2, R72.reuse, R35 ;  /* 0x0000004802237224 */ /* 0x080fe200078e0223 */
[----:B------:R-:W-:Y:S01]  /*79d0*/  SHF.R.S32.HI R2, RZ, 0x18, R104 ;  /* 0x00000018ff027819 */ /* 0x000fe20000011468 */
[----:B------:R-:W-:Y:S01]  /*79e0*/  IMAD R38, R70, R43, RZ ;  /* 0x0000002b46267224 */ /* 0x000fe200078e02ff */
[----:B------:R-:W-:Y:S01]  /*79f0*/  I2IP.S8.S32.SAT R33, R34, R33, RZ ;  /* 0x0000002122217239 */ /* 0x000fe200000014ff */
[-C--:B------:R-:W-:Y:S01]  /*7a00*/  IMAD R36, R3, R72.reuse, R36 ;  /* 0x0000004803247224 */ /* 0x080fe200078e0224 */
[----:B------:R-:W-:Y:S01]  /*7a10*/  SHF.R.S32.HI R3, RZ, 0x18, R99 ;  /* 0x00000018ff037819 */ /* 0x000fe20000011463 */
[-C--:B------:R-:W-:Y:S01]  /*7a20*/  IMAD R37, R4, R72.reuse, R37 ;  /* 0x0000004804257224 */ /* 0x080fe200078e0225 */
[----:B------:R-:W-:Y:S01]  /*7a30*/  I2IP.S8.S32.SAT R32, R32, R31, R33 ;  /* 0x0000001f20207239 */ /* 0x000fe20000001421 */
[-C--:B------:R-:W-:Y:S01]  /*7a40*/  IMAD R38, R84, R72.reuse, R38 ;  /* 0x0000004854267224 */ /* 0x080fe200078e0226 */
[----:B------:R-:W-:Y:S01]  /*7a50*/  SHF.R.S32.HI R4, RZ, 0x18, R98 ;  /* 0x00000018ff047819 */ /* 0x000fe20000011462 */
[----:B------:R-:W-:Y:S01]  /*7a60*/  IMAD R39, R0, R72, R39 ;  /* 0x0000004800277224 */ /* 0x000fe200078e0227 */
[----:B------:R-:W-:Y:S01]  /*7a70*/  SHF.R.S32.HI R0, RZ, 0x18, R101 ;  /* 0x00000018ff007819 */ /* 0x000fe20000011465 */
[----:B------:R-:W-:Y:S01]  /*7a80*/  IMAD R41, R70, R46, RZ ;  /* 0x0000002e46297224 */ /* 0x000fe200078e02ff */
[----:B------:R-:W-:Y:S01]  /*7a90*/  I2IP.S8.S32.SAT R37, R38, R37, RZ ;  /* 0x0000002526257239 */ /* 0x000fe200000014ff */
[----:B------:R-:W-:Y:S01]  /*7aa0*/  IMAD R40, R2, R72, R40 ;  /* 0x0000004802287224 */ /* 0x000fe200078e0228 */
[----:B------:R-:W-:Y:S01]  /*7ab0*/  MOV R2, R100 ;  /* 0x0000006400027202 */ /* 0x000fe20000000f00 */
[----:B------:R-:W-:Y:S01]  /*7ac0*/  IMAD R43, R70, R48, RZ ;  /* 0x00000030462b7224 */ /* 0x000fe200078e02ff */
[----:B------:R-:W-:Y:S01]  /*7ad0*/  I2IP.S8.S32.SAT R33, R36, R35, R37 ;  /* 0x0000002324217239 */ /* 0x000fe20000001425 */
[-C--:B------:R-:W-:Y:S01]  /*7ae0*/  IMAD R41, R0, R72.reuse, R41 ;  /* 0x0000004800297224 */ /* 0x080fe200078e0229 */
        /* <DEDUP_REMOVED lines=10> */
[----:B------:R-:W-:Y:S01]  /*7b90*/  IMAD R48, R70, R53, RZ ;  /* 0x0000003546307224 */ /* 0x000fe200078e02ff */
[----:B------:R-:W-:Y:S01]  /*7ba0*/  SHF.R.S32.HI R4, RZ, 0x18, R87 ;  /* 0x00000018ff047819 */ /* 0x000fe20000011457 */
[-C--:B------:R-:W-:Y:S02]  /*7bb0*/  IMAD R46, R86, R72.reuse, R46 ;  /* 0x00000048562e7224 */ /* 0x080fe400078e022e */
[-C--:B------:R-:W-:Y:S02]  /*7bc0*/  IMAD R47, R0, R72.reuse, R47 ;  /* 0x00000048002f7224 */ /* 0x080fe400078e022f */
[----:B------:R-:W-:Y:S01]  /*7bd0*/  IMAD R48, R2, R72, R48 ;  /* 0x0000004802307224 */ /* 0x000fe200078e0230 */
[----:B------:R-:W-:Y:S01]  /*7be0*/  SHF.R.S32.HI R2, RZ, 0x18, R96 ;  /* 0x00000018ff027819 */ /* 0x000fe20000011460 */
[----:B------:R-:W-:Y:S01]  /*7bf0*/  IMAD R51, R70, R56, RZ ;  /* 0x0000003846337224 */ /* 0x000fe200078e02ff */
[----:B------:R-:W-:Y:S01]  /*7c00*/  I2IP.S8.S32.SAT R35, R46, R45, RZ ;  /* 0x0000002d2e237239 */ /* 0x000fe200000014ff */
[-C--:B------:R-:W-:Y:S01]  /*7c10*/  IMAD R49, R3, R72.reuse, R49 ;  /* 0x0000004803317224 */ /* 0x080fe200078e0231 */
[----:B------:R-:W-:Y:S01]  /*7c20*/  SHF.R.S32.HI R3, RZ, 0x18, R95 ;  /* 0x00000018ff037819 */ /* 0x000fe2000001145f */
[----:B------:R-:W-:Y:S01]  /*7c30*/  IMAD.MOV.U32 R0, RZ, RZ, R97 ;  /* 0x000000ffff007224 */ /* 0x000fe200078e0061 */
[----:B------:R-:W-:Y:S01]  /*7c40*/  I2IP.S8.S32.SAT R35, R44, R43, R35 ;  /* 0x0000002b2c237239 */ /* 0x000fe20000001423 */
[-C--:B------:R-:W-:Y:S02]  /*7c50*/  IMAD R50, R71, R72.reuse, R50 ;  /* 0x0000004847327224 */ /* 0x080fe400078e0232 */
[----:B------:R-:W-:Y:S01]  /*7c60*/  IMAD R51, R0, R72, R51 ;  /* 0x0000004800337224 */ /* 0x000fe200078e0233 */
[----:B------:R-:W-:Y:S01]  /*7c70*/  MOV R0, R94 ;  /* 0x0000005e00007202 */ /* 0x000fe20000000f00 */
[----:B------:R-:W-:Y:S01]  /*7c80*/  IMAD R53, R70, R58, RZ ;  /* 0x0000003a46357224 */ /* 0x000fe200078e02ff */
[----:B------:R-:W-:Y:S01]  /*7c90*/  I2IP.S8.S32.SAT R49, R50, R49, RZ ;  /* 0x0000003132317239 */ /* 0x000fe200000014ff */
[-C--:B------:R-:W-:Y:S01]  /*7ca0*/  IMAD R52, R2, R72.reuse, R52 ;  /* 0x0000004802347224 */ /* 0x080fe200078e0234 */
[----:B------:R-:W-:Y:S01]  /*7cb0*/  SHF.R.S32.HI R2, RZ, 0x18, R93 ;  /* 0x00000018ff027819 */ /* 0x000fe2000001145d */
[-C--:B------:R-:W-:Y:S01]  /*7cc0*/  IMAD R53, R3, R72.reuse, R53 ;  /* 0x0000004803357224 */ /* 0x080fe200078e0235 */
[----:B------:R-:W-:Y:S01]  /*7cd0*/  SHF.R.S32.HI R3, RZ, 0x18, R88 ;  /* 0x00000018ff037819 */ /* 0x000fe20000011458 */
[----:B------:R-:W-:Y:S01]  /*7ce0*/  IMAD R54, R73, R72, R54 ;  /* 0x0000004849367224 */ /* 0x000fe200078e0236 */
[----:B------:R-:W-:Y:S01]  /*7cf0*/  I2IP.S8.S32.SAT R48, R48, R47, R49 ;  /* 0x0000002f30307239 */ /* 0x000fe20000001431 */
[C---:B------:R-:W-:Y:S02]  /*7d00*/  IMAD R56, R70.reuse, R61, RZ ;  /* 0x0000003d46387224 */ /* 0x040fe400078e02ff */
[----:B------:R-:W-:Y:S01]  /*7d10*/  IMAD R61, R70, R66, RZ ;  /* 0x00000042463d7224 */ /* 0x000fe200078e02ff */
[----:B------:R-:W-:Y:S01]  /*7d20*/  I2IP.S8.S32.SAT R66, R13, R12, R14 ;  /* 0x0000000c0d427239 */ /* 0x000fe2000000140e */
[-C--:B------:R-:W-:Y:S01]  /*7d30*/  IMAD R55, R0, R72.reuse, R55 ;  /* 0x0000004800377224 */ /* 0x080fe200078e0237 */
[----:B------:R-:W-:Y:S01]  /*7d40*/  SHF.R.S32.HI R0, RZ, 0x18, R92 ;  /* 0x00000018ff007819 */ /* 0x000fe2000001145c */
[-C--:B------:R-:W-:Y:S01]  /*7d50*/  IMAD R56, R2, R72.reuse, R56 ;  /* 0x0000004802387224 */ /* 0x080fe200078e0238 */
[----:B------:R-:W-:Y:S01]  /*7d60*/  MOV R2, R89 ;  /* 0x0000005900027202 */ /* 0x000fe20000000f00 */
[----:B------:R1:W-:Y:S01]  /*7d70*/  STS.128 [R146+UR57+0x2400], R64 ;  /* 0x0024004092007988 */ /* 0x0003e20008000c39 */
[----:B------:R-:W-:Y:S01]  /*7d80*/  IMAD R58, R70, R63, RZ ;  /* 0x0000003f463a7224 */ /* 0x000fe200078e02ff */
[----:B------:R-:W-:Y:S01]  /*7d90*/  I2IP.S8.S32.SAT R49, R54, R53, RZ ;  /* 0x0000003536317239 */ /* 0x000fe200000014ff */
[-C--:B------:R-:W-:Y:S02]  /*7da0*/  IMAD R57, R0, R72.reuse, R57 ;  /* 0x0000004800397224 */ /* 0x080fe400078e0239 */
[-C--:B------:R-:W-:Y:S01]  /*7db0*/  IMAD R58, R74, R72.reuse, R58 ;  /* 0x000000484a3a7224 */ /* 0x080fe200078e023a */
[----:B------:R-:W-:Y:S01]  /*7dc0*/  I2IP.S8.S32.SAT R49, R52, R51, R49 ;  /* 0x0000003334317239 */ /* 0x000fe20000001431 */
[-C--:B------:R-:W-:Y:S01]  /*7dd0*/  IMAD R59, R2, R72.reuse, R59 ;  /* 0x00000048023b7224 */ /* 0x080fe200078e023b */
[----:B------:R1:W-:Y:S01]  /*7de0*/  STS.128 [R145+0x2400], R16 ;  /* 0x0024001091007388 */ /* 0x0003e20000000c00 */
[-C--:B------:R-:W-:Y:S01]  /*7df0*/  IMAD R60, R3, R72.reuse, R60 ;  /* 0x00000048033c7224 */ /* 0x080fe200078e023c */
[----:B------:R-:W-:Y:S01]  /*7e00*/  I2IP.S8.S32.SAT R50, R58, R57, RZ ;  /* 0x000000393a327239 */ /* 0x000fe200000014ff */
[-C--:B------:R-:W-:Y:S02]  /*7e10*/  IMAD R61, R4, R72.reuse, R61 ;  /* 0x00000048043d7224 */ /* 0x080fe400078e023d */
[----:B------:R-:W-:Y:S01]  /*7e20*/  IMAD R62, R75, R72, R62 ;  /* 0x000000484b3e7224 */ /* 0x000fe200078e023e */
[----:B------:R-:W-:Y:S02]  /*7e30*/  I2IP.S8.S32.SAT R50, R56, R55, R50 ;  /* 0x0000003738327239 */ /* 0x000fe40000001432 */
[----:B------:R1:W-:Y:S02]  /*7e40*/  STS.128 [R144+0x2400], R32 ;  /* 0x0024002090007388 */ /* 0x0003e40000000c00 */
[----:B------:R-:W-:Y:S04]  /*7e50*/  I2IP.S8.S32.SAT R61, R62, R61, RZ ;  /* 0x0000003d3e3d7239 */ /* 0x000fe800000014ff */
[----:B------:R-:W-:Y:S05]  /*7e60*/  I2IP.S8.S32.SAT R51, R60, R59, R61 ;  /* 0x0000003b3c337239 */ /* 0x000fea000000143d */
[----:B------:R1:W-:Y:S01]  /*7e70*/  STS.128 [R143+0x2400], R48 ;  /* 0x002400308f007388 */ /* 0x0003e20000000c00 */
[----:B------:R-:W-:Y:S01]  /*7e80*/  @!PT LDS RZ, [RZ] ;  /* 0x00000000fffff984 */ /* 0x000fe20000000800 */
[----:B------:R-:W-:Y:S01]  /*7e90*/  @!PT LDS RZ, [RZ] ;  /* 0x00000000fffff984 */ /* 0x000fe20000000800 */
[----:B------:R-:W-:Y:S01]  /*7ea0*/  @!PT LDS RZ, [RZ] ;  /* 0x00000000fffff984 */ /* 0x000fe20000000800 */
[----:B------:R-:W-:Y:S01]  /*7eb0*/  @!PT LDS RZ, [RZ] ;  /* 0x00000000fffff984 */ /* 0x000fe20000000800 */
[----:B------:R3:W-:Y:S07]  /*7ec0*/  MEMBAR.ALL.CTA ;  /* 0x0000000000007992 */ /* 0x0007ee0000008000 */
[----:B---3--:R-:W3:Y:S02]  /*7ed0*/  FENCE.VIEW.ASYNC.S ;  /* 0x00000000000073c6 */ /* 0x008ee40000000000 */
[----:B---3--:R-:W-:Y:S06]  /*7ee0*/  BAR.SYNC.DEFER_BLOCKING 0x1, 0x80 ;  /* 0x0042000000007b1d */ /* 0x008fec0000010000 */
[----:B------:R-:W-:Y:S05]  /*7ef0*/  @P0 BRA `(.L_x_128) ;  /* 0x0000000000300947 */ /* 0x000fea0003800000 */
[----:B------:R-:W-:Y:S02]  /*7f00*/  UIADD3 UR10, UPT, UPT, UR57, 0x2400, URZ ;  /* 0x00002400390a7890 */ /* 0x000fe4000fffe0ff */
[----:B------:R-:W-:Y:S02]  /*7f10*/  UIADD3 UR8, UP0, UPT, UR62, 0x680, URZ ;  /* 0x000006803e087890 */ /* 0x000fe4000ff1e0ff */
[----:B------:R-:W-:Y:S02]  /*7f20*/  USHF.L.U32 UR5, UR51, 0x6, URZ ;  /* 0x0000000633057899 */ /* 0x000fe400080006ff */
[----:B------:R-:W-:Y:S01]  /*7f30*/  MOV R154, UR10 ;  /* 0x0000000a009a7c02 */ /* 0x000fe20008000f00 */
[----:B------:R-:W-:Y:S02]  /*7f40*/  USHF.L.U32 UR6, UR50, 0x7, URZ ;  /* 0x0000000732067899 */ /* 0x000fe400080006ff */
[----:B------:R-:W-:Y:S01]  /*7f50*/  UIADD3.X UR9, UPT, UPT, URZ, UR63, URZ, UP0, !UPT ;  /* 0x0000003fff097290 */ /* 0x000fe200087fe4ff */
[----:B------:R-:W-:Y:S01]  /*7f60*/  R2UR UR4, R154 ;  /* 0x000000009a0472ca */ /* 0x000fe200000e0000 */
[----:B------:R-:W-:Y:S11]  /*7f70*/  UMOV UR7, UR36 ;  /* 0x0000002400077c82 */ /* 0x000ff60008000000 */
[----:B------:R-:W-:Y:S01]  /*7f80*/  @!UPT UIADD3 URZ, UPT, UPT, URZ, URZ, URZ ;  /* 0x000000fffffff290 */ /* 0x000fe2000fffe0ff */
[----:B------:R3:W-:Y:S01]  /*7f90*/  UTMASTG.3D [UR4], [UR8] ;  /* 0x00000004080073b5 */ /* 0x0007e20008010000 */
[----:B------:R0:W-:Y:S01]  /*7fa0*/  UTMACMDFLUSH ;  /* 0x00000000000079b7 */ /* 0x0001e20000000000 */
[----:B---3--:R-:W-:Y:S04]  /*7fb0*/  DEPBAR.LE SB0, 0x0 ;  /* 0x000080000000791a */ /* 0x008fe80000000000 */
.L_x_128:
[----:B------:R-:W-:Y:S05]  /*7fc0*/  BSYNC.RECONVERGENT B0 ;  /* 0x0000000000007941 */ /* 0x000fea0003800200 */
.L_x_127:
[----:B------:R-:W-:Y:S01]  /*7fd0*/  BAR.SYNC.DEFER_BLOCKING 0x1, 0x80 ;  /* 0x0042000000007b1d */ /* 0x000fe20000010000 */
[----:B------:R-:W-:Y:S01]  /*7fe0*/  ISETP.NE.AND P0, PT, R150, 0x2, PT ;  /* 0x000000029600780c */ /* 0x000fe20003f05270 */
[----:B------:R-:W-:Y:S01]  /*7ff0*/  UISETP.NE.AND UP0, UPT, UR61, URZ, UPT ;  /* 0x000000ff3d00728c */ /* 0x000fe2000bf05270 */
[----:B------:R-:W-:Y:S01]  /*8000*/  ISETP.NE.AND P1, PT, R68, 0x4, PT ;  /* 0x000000044400780c */ /* 0x000fe20003f25270 */
[----:B------:R-:W-:Y:S01]  /*8010*/  UIADD3 UR51, UPT, UPT, UR42, UR48, URZ ;  /* 0x000000302a337290 */ /* 0x000fe2000fffe0ff */
[----:B------:R-:W-:Y:S01]  /*8020*/  SEL R2, RZ, 0x1, P0 ;  /* 0x00000001ff027807 */ /* 0x000fe20000000000 */
[----:B------:R-:W-:Y:S01]  /*8030*/  UIADD3 UR50, UPT, UPT, UR43, UR49, URZ ;  /* 0x000000312b327290 */ /* 0x000fe2000fffe0ff */
[----:B------:R-:W-:Y:S02]  /*8040*/  SEL R0, RZ, 0x1, P1 ;  /* 0x00000001ff007807 */ /* 0x000fe40000800000 */
[----:B------:R-:W-:Y:S02]  /*8050*/  LOP3.LUT R152, R152, R2, RZ, 0x3c, !PT ;  /* 0x0000000298987212 */ /* 0x000fe400078e3cff */
[----:B------:R-:W-:Y:S02]  /*8060*/  LOP3.LUT R153, R153, R0, RZ, 0x3c, !PT ;  /* 0x0000000099997212 */ /* 0x000fe400078e3cff */
[----:B------:R-:W-:Y:S02]  /*8070*/  SEL R150, R150, RZ, P0 ;  /* 0x000000ff96967207 */ /* 0x000fe40000000000 */
[----:B------:R-:W-:Y:S01]  /*8080*/  SEL R68, R68, RZ, P1 ;  /* 0x000000ff44447207 */ /* 0x000fe20000800000 */
[----:B------:R-:W-:Y:S01]  /*8090*/  UMOV UR36, UR60 ;  /* 0x0000003c00247c82 */ /* 0x000fe20008000000 */
[----:B------:R-:W-:Y:S05]  /*80a0*/  BRA.U UP0, `(.L_x_129) ;  /* 0xffffffdd000c7547 */ /* 0x000fea000b83ffff */
[----:B------:R-:W-:Y:S05]  /*80b0*/  EXIT ;  /* 0x000000000000794d */ /* 0x000fea0003800000 */
.L_x_25:
[----:B---3--:R3:W4:Y:S02]  /*80c0*/  SYNCS.PHASECHK.TRANS64.TRYWAIT P0, [R0+URZ+0x1d0], R2 ;  /* 0x0001d002000075a7 */ /* 0x00872400080011ff */
[----:B----4-:R-:W-:Y:S05]  /*80d0*/  @!P0 NANOSLEEP.SYNCS 0x989680 ;  /* 0x009896800000895d */ /* 0x010fea0003900000 */
[----:B------:R-:W4:Y:S02]  /*80e0*/  @!P0 SYNCS.PHASECHK.TRANS64 P0, [R0+URZ+0x1d0], R2 ;  /* 0x0001d002000085a7 */ /* 0x000f2400080010ff */
[----:B----4-:R-:W-:Y:S05]  /*80f0*/  @!P0 BRA `(.L_x_25) ;  /* 0xfffffffc00f08947 */ /* 0x010fea000383ffff */
[----:B------:R-:W-:Y:S05]  /*8100*/  BRA `(.L_x_130) ;  /* 0xffffff9800f87947 */ /* 0x000fea000383ffff */
.L_x_28:
[----:B--2---:R-:W-:-:S07]  /*8110*/  MOV R0, UR33 ;  /* 0x0000002100007c02 */ /* 0x004fce0008000f00 */
.L_x_131:
[----:B--2---:R2:W3:Y:S02]  /*8120*/  SYNCS.PHASECHK.TRANS64.TRYWAIT P0, [R0+URZ+0xa0], R3 ;  /* 0x0000a003000075a7 */ /* 0x0044e400080011ff */
[----:B---3--:R-:W-:Y:S05]  /*8130*/  @!P0 NANOSLEEP.SYNCS 0x989680 ;  /* 0x009896800000895d */ /* 0x008fea0003900000 */
[----:B------:R-:W3:Y:S02]  /*8140*/  @!P0 SYNCS.PHASECHK.TRANS64 P0, [R0+URZ+0xa0], R3 ;  /* 0x0000a003000085a7 */ /* 0x000ee400080010ff */
[----:B---3--:R-:W-:Y:S05]  /*8150*/  @!P0 BRA `(.L_x_131) ;  /* 0xfffffffc00f08947 */ /* 0x008fea000383ffff */
[----:B------:R-:W-:Y:S05]  /*8160*/  BRA `(.L_x_27) ;  /* 0xffffff9c00507947 */ /* 0x000fea000383ffff */
.L_x_35:
[----:B-1----:R-:W-:-:S07]  /*8170*/  MOV R0, UR17 ;  /* 0x0000001100007c02 */ /* 0x002fce0008000f00 */
.L_x_132:
[----:B-1----:R1:W2:Y:S02]  /*8180*/  SYNCS.PHASECHK.TRANS64.TRYWAIT P0, [R0+URZ+0xa0], R3 ;  /* 0x0000a003000075a7 */ /* 0x0022a400080011ff */
[----:B--2---:R-:W-:Y:S05]  /*8190*/  @!P0 NANOSLEEP.SYNCS 0x989680 ;  /* 0x009896800000895d */ /* 0x004fea0003900000 */
[----:B------:R-:W2:Y:S02]  /*81a0*/  @!P0 SYNCS.PHASECHK.TRANS64 P0, [R0+URZ+0xa0], R3 ;  /* 0x0000a003000085a7 */ /* 0x000ea400080010ff */
[----:B--2---:R-:W-:Y:S05]  /*81b0*/  @!P0 BRA `(.L_x_132) ;  /* 0xfffffffc00f08947 */ /* 0x004fea000383ffff */
[----:B------:R-:W-:Y:S05]  /*81c0*/  BRA `(.L_x_34) ;  /* 0xffffffa000147947 */ /* 0x000fea000383ffff */
.L_x_40:
[----:B-1----:R1:W2:Y:S02]  /*81d0*/  SYNCS.PHASECHK.TRANS64.TRYWAIT P0, [R3+URZ+0x160], R0 ;  /* 0x00016000030075a7 */ /* 0x0022a400080011ff */
[----:B--2---:R-:W-:Y:S05]  /*81e0*/  @!P0 NANOSLEEP.SYNCS 0x989680 ;  /* 0x009896800000895d */ /* 0x004fea0003900000 */
[----:B------:R-:W2:Y:S02]  /*81f0*/  @!P0 SYNCS.PHASECHK.TRANS64 P0, [R3+URZ+0x160], R0 ;  /* 0x00016000030085a7 */ /* 0x000ea400080010ff */
[----:B--2---:R-:W-:Y:S05]  /*8200*/  @!P0 BRA `(.L_x_40) ;  /* 0xfffffffc00f08947 */ /* 0x004fea000383ffff */
[----:B------:R-:W-:Y:S05]  /*8210*/  BRA `(.L_x_133) ;  /* 0xffffffa000c07947 */ /* 0x000fea000383ffff */
.L_x_44:
[----:B------:R-:W-:-:S07]  /*8220*/  MOV R0, UR4 ;  /* 0x0000000400007c02 */ /* 0x000fce0008000f00 */
.L_x_134:
[----:B-1----:R1:W2:Y:S02]  /*8230*/  SYNCS.PHASECHK.TRANS64.TRYWAIT P0, [R0+URZ], R2 ;  /* 0x00000002000075a7 */ /* 0x0022a400080011ff */
[----:B--2---:R-:W-:Y:S05]  /*8240*/  @!P0 NANOSLEEP.SYNCS 0x989680 ;  /* 0x009896800000895d */ /* 0x004fea0003900000 */
[----:B------:R-:W2:Y:S02]  /*8250*/  @!P0 SYNCS.PHASECHK.TRANS64 P0, [R0+URZ], R2 ;  /* 0x00000002000085a7 */ /* 0x000ea400080010ff */
[----:B--2---:R-:W-:Y:S05]  /*8260*/  @!P0 BRA `(.L_x_134) ;  /* 0xfffffffc00f08947 */ /* 0x004fea000383ffff */
[----:B------:R-:W-:Y:S05]  /*8270*/  BRA `(.L_x_135) ;  /* 0xffffffa800447947 */ /* 0x000fea000383ffff */
.L_x_45:
[----:B------:R-:W-:-:S07]  /*8280*/  MOV R0, UR4 ;  /* 0x0000000400007c02 */ /* 0x000fce0008000f00 */
.L_x_136:
[----:B-1----:R1:W2:Y:S02]  /*8290*/  SYNCS.PHASECHK.TRANS64.TRYWAIT P0, [R0+URZ], R3 ;  /* 0x00000003000075a7 */ /* 0x0022a400080011ff */
[----:B--2---:R-:W-:Y:S05]  /*82a0*/  @!P0 NANOSLEEP.SYNCS 0x989680 ;  /* 0x009896800000895d */ /* 0x004fea0003900000 */
[----:B------:R-:W2:Y:S02]  /*82b0*/  @!P0 SYNCS.PHASECHK.TRANS64 P0, [R0+URZ], R3 ;  /* 0x00000003000085a7 */ /* 0x000ea400080010ff */
[----:B--2---:R-:W-:Y:S05]  /*82c0*/  @!P0 BRA `(.L_x_136) ;  /* 0xfffffffc00f08947 */ /* 0x004fea000383ffff */
[----:B------:R-:W-:Y:S05]  /*82d0*/  BRA `(.L_x_137) ;  /* 0xffffffa800507947 */ /* 0x000fea000383ffff */
.L_x_46:
[----:B------:R-:W-:-:S07]  /*82e0*/  MOV R0, UR4 ;  /* 0x0000000400007c02 */ /* 0x000fce0008000f00 */
.L_x_138:
[----:B-1----:R1:W2:Y:S02]  /*82f0*/  SYNCS.PHASECHK.TRANS64.TRYWAIT P0, [R0+URZ], R3 ;  /* 0x00000003000075a7 */ /* 0x0022a400080011ff */
[----:B--2---:R-:W-:Y:S05]  /*8300*/  @!P0 NANOSLEEP.SYNCS 0x989680 ;  /* 0x009896800000895d */ /* 0x004fea0003900000 */
[----:B------:R-:W2:Y:S02]  /*8310*/  @!P0 SYNCS.PHASECHK.TRANS64 P0, [R0+URZ], R3 ;  /* 0x00000003000085a7 */ /* 0x000ea400080010ff */
[----:B--2---:R-:W-:Y:S05]  /*8320*/  @!P0 BRA `(.L_x_138) ;  /* 0xfffffffc00f08947 */ /* 0x004fea000383ffff */
[----:B------:R-:W-:Y:S05]  /*8330*/  BRA `(.L_x_139) ;  /* 0xffffffa8005c7947 */ /* 0x000fea000383ffff */
.L_x_47:
[----:B------:R-:W-:-:S07]  /*8340*/  MOV R0, UR4 ;  /* 0x0000000400007c02 */ /* 0x000fce0008000f00 */
.L_x_140:
[----:B-1----:R1:W2:Y:S02]  /*8350*/  SYNCS.PHASECHK.TRANS64.TRYWAIT P0, [R0+URZ], R3 ;  /* 0x00000003000075a7 */ /* 0x0022a400080011ff */
[----:B--2---:R-:W-:Y:S05]  /*8360*/  @!P0 NANOSLEEP.SYNCS 0x989680 ;  /* 0x009896800000895d */ /* 0x004fea0003900000 */
[----:B------:R-:W2:Y:S02]  /*8370*/  @!P0 SYNCS.PHASECHK.TRANS64 P0, [R0+URZ], R3 ;  /* 0x00000003000085a7 */ /* 0x000ea400080010ff */
[----:B--2---:R-:W-:Y:S05]  /*8380*/  @!P0 BRA `(.L_x_140) ;  /* 0xfffffffc00f08947 */ /* 0x004fea000383ffff */
[----:B------:R-:W-:Y:S05]  /*8390*/  BRA `(.L_x_141) ;  /* 0xffffffa800687947 */ /* 0x000fea000383ffff */
.L_x_48:
[----:B------:R-:W-:-:S07]  /*83a0*/  MOV R0, UR4 ;  /* 0x0000000400007c02 */ /* 0x000fce0008000f00 */
.L_x_142:
[----:B-1----:R1:W2:Y:S02]  /*83b0*/  SYNCS.PHASECHK.TRANS64.TRYWAIT P0, [R0+URZ], R3 ;  /* 0x00000003000075a7 */ /* 0x0022a400080011ff */
[----:B--2---:R-:W-:Y:S05]  /*83c0*/  @!P0 NANOSLEEP.SYNCS 0x989680 ;  /* 0x009896800000895d */ /* 0x004fea0003900000 */
[----:B------:R-:W2:Y:S02]  /*83d0*/  @!P0 SYNCS.PHASECHK.TRANS64 P0, [R0+URZ], R3 ;  /* 0x00000003000085a7 */ /* 0x000ea400080010ff */
[----:B--2---:R-:W-:Y:S05]  /*83e0*/  @!P0 BRA `(.L_x_142) ;  /* 0xfffffffc00f08947 */ /* 0x004fea000383ffff */
[----:B------:R-:W-:Y:S05]  /*83f0*/  BRA `(.L_x_143) ;  /* 0xffffffa800747947 */ /* 0x000fea000383ffff */
.L_x_49:
[----:B------:R-:W-:-:S07]  /*8400*/  MOV R0, UR4 ;  /* 0x0000000400007c02 */ /* 0x000fce0008000f00 */
.L_x_144:
[----:B-1----:R1:W2:Y:S02]  /*8410*/  SYNCS.PHASECHK.TRANS64.TRYWAIT P0, [R0+URZ], R3 ;  /* 0x00000003000075a7 */ /* 0x0022a400080011ff */
[----:B--2---:R-:W-:Y:S05]  /*8420*/  @!P0 NANOSLEEP.SYNCS 0x989680 ;  /* 0x009896800000895d */ /* 0x004fea0003900000 */
[----:B------:R-:W2:Y:S02]  /*8430*/  @!P0 SYNCS.PHASECHK.TRANS64 P0, [R0+URZ], R3 ;  /* 0x00000003000085a7 */ /* 0x000ea400080010ff */
[----:B--2---:R-:W-:Y:S05]  /*8440*/  @!P0 BRA `(.L_x_144) ;  /* 0xfffffffc00f08947 */ /* 0x004fea000383ffff */
[----:B------:R-:W-:Y:S05]  /*8450*/  BRA `(.L_x_145) ;  /* 0xffffffa800807947 */ /* 0x000fea000383ffff */
.L_x_50:
[----:B------:R-:W-:-:S07]  /*8460*/  MOV R0, UR4 ;  /* 0x0000000400007c02 */ /* 0x000fce0008000f00 */
.L_x_146:
[----:B-1----:R1:W2:Y:S02]  /*8470*/  SYNCS.PHASECHK.TRANS64.TRYWAIT P0, [R0+URZ], R3 ;  /* 0x00000003000075a7 */ /* 0x0022a400080011ff */
[----:B--2---:R-:W-:Y:S05]  /*8480*/  @!P0 NANOSLEEP.SYNCS 0x989680 ;  /* 0x009896800000895d */ /* 0x004fea0003900000 */
[----:B------:R-:W2:Y:S02]  /*8490*/  @!P0 SYNCS.PHASECHK.TRANS64 P0, [R0+URZ], R3 ;  /* 0x00000003000085a7 */ /* 0x000ea400080010ff */
[----:B--2---:R-:W-:Y:S05]  /*84a0*/  @!P0 BRA `(.L_x_146) ;  /* 0xfffffffc00f08947 */ /* 0x004fea000383ffff */
[----:B------:R-:W-:Y:S05]  /*84b0*/  BRA `(.L_x_147) ;  /* 0xffffffa8008c7947 */ /* 0x000fea000383ffff */
.L_x_51:
[----:B------:R-:W-:-:S07]  /*84c0*/  MOV R0, UR4 ;  /* 0x0000000400007c02 */ /* 0x000fce0008000f00 */
.L_x_148:
[----:B-1----:R1:W2:Y:S02]  /*84d0*/  SYNCS.PHASECHK.TRANS64.TRYWAIT P0, [R0+URZ], R3 ;  /* 0x00000003000075a7 */ /* 0x0022a400080011ff */
[----:B--2---:R-:W-:Y:S05]  /*84e0*/  @!P0 NANOSLEEP.SYNCS 0x989680 ;  /* 0x009896800000895d */ /* 0x004fea0003900000 */
[----:B------:R-:W2:Y:S02]  /*84f0*/  @!P0 SYNCS.PHASECHK.TRANS64 P0, [R0+URZ], R3 ;  /* 0x00000003000085a7 */ /* 0x000ea400080010ff */
[----:B--2---:R-:W-:Y:S05]  /*8500*/  @!P0 BRA `(.L_x_148) ;  /* 0xfffffffc00f08947 */ /* 0x004fea000383ffff */
[----:B------:R-:W-:Y:S05]  /*8510*/  BRA `(.L_x_149) ;  /* 0xffffffa800987947 */ /* 0x000fea000383ffff */
.L_x_52:
[----:B------:R-:W-:-:S07]  /*8520*/  MOV R0, UR4 ;  /* 0x0000000400007c02 */ /* 0x000fce0008000f00 */
.L_x_150:
[----:B-1----:R1:W2:Y:S02]  /*8530*/  SYNCS.PHASECHK.TRANS64.TRYWAIT P0, [R0+URZ], R3 ;  /* 0x00000003000075a7 */ /* 0x0022a400080011ff */
[----:B--2---:R-:W-:Y:S05]  /*8540*/  @!P0 NANOSLEEP.SYNCS 0x989680 ;  /* 0x009896800000895d */ /* 0x004fea0003900000 */
[----:B------:R-:W2:Y:S02]  /*8550*/  @!P0 SYNCS.PHASECHK.TRANS64 P0, [R0+URZ], R3 ;  /* 0x00000003000085a7 */ /* 0x000ea400080010ff */
[----:B--2---:R-:W-:Y:S05]  /*8560*/  @!P0 BRA `(.L_x_150) ;  /* 0xfffffffc00f08947 */ /* 0x004fea000383ffff */
[----:B------:R-:W-:Y:S05]  /*8570*/  BRA `(.L_x_151) ;  /* 0xffffffa800a47947 */ /* 0x000fea000383ffff */
.L_x_53:
[----:B------:R-:W-:-:S07]  /*8580*/  MOV R0, UR4 ;  /* 0x0000000400007c02 */ /* 0x000fce0008000f00 */
.L_x_152:
[----:B-1----:R1:W2:Y:S02]  /*8590*/  SYNCS.PHASECHK.TRANS64.TRYWAIT P0, [R0+URZ], R3 ;  /* 0x00000003000075a7 */ /* 0x0022a400080011ff */
[----:B--2---:R-:W-:Y:S05]  /*85a0*/  @!P0 NANOSLEEP.SYNCS 0x989680 ;  /* 0x009896800000895d */ /* 0x004fea0003900000 */
[----:B------:R-:W2:Y:S02]  /*85b0*/  @!P0 SYNCS.PHASECHK.TRANS64 P0, [R0+URZ], R3 ;  /* 0x00000003000085a7 */ /* 0x000ea400080010ff */
[----:B--2---:R-:W-:Y:S05]  /*85c0*/  @!P0 BRA `(.L_x_152) ;  /* 0xfffffffc00f08947 */ /* 0x004fea000383ffff */
[----:B------:R-:W-:Y:S05]  /*85d0*/  BRA `(.L_x_153) ;  /* 0xffffffa800b07947 */ /* 0x000fea000383ffff */
.L_x_54:
[----:B------:R-:W-:-:S07]  /*85e0*/  MOV R0, UR4 ;  /* 0x0000000400007c02 */ /* 0x000fce0008000f00 */
.L_x_154:
[----:B-1----:R1:W2:Y:S02]  /*85f0*/  SYNCS.PHASECHK.TRANS64.TRYWAIT P0, [R0+URZ], R3 ;  /* 0x00000003000075a7 */ /* 0x0022a400080011ff */
[----:B--2---:R-:W-:Y:S05]  /*8600*/  @!P0 NANOSLEEP.SYNCS 0x989680 ;  /* 0x009896800000895d */ /* 0x004fea0003900000 */
[----:B------:R-:W2:Y:S02]  /*8610*/  @!P0 SYNCS.PHASECHK.TRANS64 P0, [R0+URZ], R3 ;  /* 0x00000003000085a7 */ /* 0x000ea400080010ff */
[----:B--2---:R-:W-:Y:S05]  /*8620*/  @!P0 BRA `(.L_x_154) ;  /* 0xfffffffc00f08947 */ /* 0x004fea000383ffff */
[----:B------:R-:W-:Y:S05]  /*8630*/  BRA `(.L_x_155) ;  /* 0xffffffa800bc7947 */ /* 0x000fea000383ffff */
.L_x_55:
[----:B------:R-:W-:-:S07]  /*8640*/  MOV R0, UR4 ;  /* 0x0000000400007c02 */ /* 0x000fce0008000f00 */
.L_x_156:
[----:B-1----:R1:W2:Y:S02]  /*8650*/  SYNCS.PHASECHK.TRANS64.TRYWAIT P0, [R0+URZ], R3 ;  /* 0x00000003000075a7 */ /* 0x0022a400080011ff */
[----:B--2---:R-:W-:Y:S05]  /*8660*/  @!P0 NANOSLEEP.SYNCS 0x989680 ;  /* 0x009896800000895d */ /* 0x004fea0003900000 */
[----:B------:R-:W2:Y:S02]  /*8670*/  @!P0 SYNCS.PHASECHK.TRANS64 P0, [R0+URZ], R3 ;  /* 0x00000003000085a7 */ /* 0x000ea400080010ff */
[----:B--2---:R-:W-:Y:S05]  /*8680*/  @!P0 BRA `(.L_x_156) ;  /* 0xfffffffc00f08947 */ /* 0x004fea000383ffff */
[----:B------:R-:W-:Y:S05]  /*8690*/  BRA `(.L_x_157) ;  /* 0xffffffa800c87947 */ /* 0x000fea000383ffff */
.L_x_56:
[----:B------:R-:W-:-:S07]  /*86a0*/  MOV R0, UR4 ;  /* 0x0000000400007c02 */ /* 0x000fce0008000f00 */
.L_x_158:
[----:B-1----:R1:W2:Y:S02]  /*86b0*/  SYNCS.PHASECHK.TRANS64.TRYWAIT P0, [R0+URZ], R3 ;  /* 0x00000003000075a7 */ /* 0x0022a400080011ff */
[----:B--2---:R-:W-:Y:S05]  /*86c0*/  @!P0 NANOSLEEP.SYNCS 0x989680 ;  /* 0x009896800000895d */ /* 0x004fea0003900000 */
[----:B------:R-:W2:Y:S02]  /*86d0*/  @!P0 SYNCS.PHASECHK.TRANS64 P0, [R0+URZ], R3 ;  /* 0x00000003000085a7 */ /* 0x000ea400080010ff */
[----:B--2---:R-:W-:Y:S05]  /*86e0*/  @!P0 BRA `(.L_x_158) ;  /* 0xfffffffc00f08947 */ /* 0x004fea000383ffff */
[----:B------:R-:W-:Y:S05]  /*86f0*/  BRA `(.L_x_159) ;  /* 0xffffffa800d47947 */ /* 0x000fea000383ffff */
.L_x_57:
[----:B------:R-:W-:-:S07]  /*8700*/  MOV R0, UR4 ;  /* 0x0000000400007c02 */ /* 0x000fce0008000f00 */
.L_x_160:
[----:B-1----:R1:W2:Y:S02]  /*8710*/  SYNCS.PHASECHK.TRANS64.TRYWAIT P0, [R0+URZ], R3 ;  /* 0x00000003000075a7 */ /* 0x0022a400080011ff */
[----:B--2---:R-:W-:Y:S05]  /*8720*/  @!P0 NANOSLEEP.SYNCS 0x989680 ;  /* 0x009896800000895d */ /* 0x004fea0003900000 */
[----:B------:R-:W2:Y:S02]  /*8730*/  @!P0 SYNCS.PHASECHK.TRANS64 P0, [R0+URZ], R3 ;  /* 0x00000003000085a7 */ /* 0x000ea400080010ff */
[----:B--2---:R-:W-:Y:S05]  /*8740*/  @!P0 BRA `(.L_x_160) ;  /* 0xfffffffc00f08947 */ /* 0x004fea000383ffff */
[----:B------:R-:W-:Y:S05]  /*8750*/  BRA `(.L_x_161) ;  /* 0xffffffa800e07947 */ /* 0x000fea000383ffff */
.L_x_58:
[----:B------:R-:W-:-:S07]  /*8760*/  MOV R0, UR4 ;  /* 0x0000000400007c02 */ /* 0x000fce0008000f00 */
.L_x_162:
[----:B-1----:R1:W2:Y:S02]  /*8770*/  SYNCS.PHASECHK.TRANS64.TRYWAIT P0, [R0+URZ], R3 ;  /* 0x00000003000075a7 */ /* 0x0022a400080011ff */
[----:B--2---:R-:W-:Y:S05]  /*8780*/  @!P0 NANOSLEEP.SYNCS 0x989680 ;  /* 0x009896800000895d */ /* 0x004fea0003900000 */
[----:B------:R-:W2:Y:S02]  /*8790*/  @!P0 SYNCS.PHASECHK.TRANS64 P0, [R0+URZ], R3 ;  /* 0x00000003000085a7 */ /* 0x000ea400080010ff */
[----:B--2---:R-:W-:Y:S05]  /*87a0*/  @!P0 BRA `(.L_x_162) ;  /* 0xfffffffc00f08947 */ /* 0x004fea000383ffff */
[----:B------:R-:W-:Y:S05]  /*87b0*/  BRA `(.L_x_163) ;  /* 0xffffffa800ec7947 */ /* 0x000fea000383ffff */
.L_x_59:
[----:B------:R-:W-:-:S07]  /*87c0*/  MOV R0, UR4 ;  /* 0x0000000400007c02 */ /* 0x000fce0008000f00 */
.L_x_164:
[----:B-1----:R1:W2:Y:S02]  /*87d0*/  SYNCS.PHASECHK.TRANS64.TRYWAIT P0, [R0+URZ], R3 ;  /* 0x00000003000075a7 */ /* 0x0022a400080011ff */
[----:B--2---:R-:W-:Y:S05]  /*87e0*/  @!P0 NANOSLEEP.SYNCS 0x989680 ;  /* 0x009896800000895d */ /* 0x004fea0003900000 */
[----:B------:R-:W2:Y:S02]  /*87f0*/  @!P0 SYNCS.PHASECHK.TRANS64 P0, [R0+URZ], R3 ;  /* 0x00000003000085a7 */ /* 0x000ea400080010ff */
[----:B--2---:R-:W-:Y:S05]  /*8800*/  @!P0 BRA `(.L_x_164) ;  /* 0xfffffffc00f08947 */ /* 0x004fea000383ffff */
[----:B------:R-:W-:Y:S05]  /*8810*/  BRA `(.L_x_165) ;  /* 0xffffffa800f87947 */ /* 0x000fea000383ffff */
.L_x_60:
[----:B------:R-:W-:-:S07]  /*8820*/  MOV R0, UR4 ;  /* 0x0000000400007c02 */ /* 0x000fce0008000f00 */
.L_x_166:
[----:B-1----:R1:W2:Y:S02]  /*8830*/  SYNCS.PHASECHK.TRANS64.TRYWAIT P0, [R0+URZ], R3 ;  /* 0x00000003000075a7 */ /* 0x0022a400080011ff */
[----:B--2---:R-:W-:Y:S05]  /*8840*/  @!P0 NANOSLEEP.SYNCS 0x989680 ;  /* 0x009896800000895d */ /* 0x004fea0003900000 */
[----:B------:R-:W2:Y:S02]  /*8850*/  @!P0 SYNCS.PHASECHK.TRANS64 P0, [R0+URZ], R3 ;  /* 0x00000003000085a7 */ /* 0x000ea400080010ff */
[----:B--2---:R-:W-:Y:S05]  /*8860*/  @!P0 BRA `(.L_x_166) ;  /* 0xfffffffc00f08947 */ /* 0x004fea000383ffff */
[----:B------:R-:W-:Y:S05]  /*8870*/  BRA `(.L_x_167) ;  /* 0xffffffac00047947 */ /* 0x000fea000383ffff */
.L_x_61:
[----:B------:R-:W-:-:S07]  /*8880*/  MOV R0, UR4 ;  /* 0x0000000400007c02 */ /* 0x000fce0008000f00 */
.L_x_168:
[----:B-1----:R1:W2:Y:S02]  /*8890*/  SYNCS.PHASECHK.TRANS64.TRYWAIT P0, [R0+URZ], R3 ;  /* 0x00000003000075a7 */ /* 0x0022a400080011ff */
[----:B--2---:R-:W-:Y:S05]  /*88a0*/  @!P0 NANOSLEEP.SYNCS 0x989680 ;  /* 0x009896800000895d */ /* 0x004fea0003900000 */
[----:B------:R-:W2:Y:S02]  /*88b0*/  @!P0 SYNCS.PHASECHK.TRANS64 P0, [R0+URZ], R3 ;  /* 0x00000003000085a7 */ /* 0x000ea400080010ff */
[----:B--2---:R-:W-:Y:S05]  /*88c0*/  @!P0 BRA `(.L_x_168) ;  /* 0xfffffffc00f08947 */ /* 0x004fea000383ffff */
[----:B------:R-:W-:Y:S05]  /*88d0*/  BRA `(.L_x_169) ;  /* 0xffffffac00107947 */ /* 0x000fea000383ffff */
.L_x_62:
[----:B------:R-:W-:-:S07]  /*88e0*/  MOV R0, UR4 ;  /* 0x0000000400007c02 */ /* 0x000fce0008000f00 */
.L_x_170:
[----:B-1----:R1:W2:Y:S02]  /*88f0*/  SYNCS.PHASECHK.TRANS64.TRYWAIT P0, [R0+URZ], R3 ;  /* 0x00000003000075a7 */ /* 0x0022a400080011ff */
[----:B--2---:R-:W-:Y:S05]  /*8900*/  @!P0 NANOSLEEP.SYNCS 0x989680 ;  /* 0x009896800000895d */ /* 0x004fea0003900000 */
[----:B------:R-:W2:Y:S02]  /*8910*/  @!P0 SYNCS.PHASECHK.TRANS64 P0, [R0+URZ], R3 ;  /* 0x00000003000085a7 */ /* 0x000ea400080010ff */
[----:B--2---:R-:W-:Y:S05]  /*8920*/  @!P0 BRA `(.L_x_170) ;  /* 0xfffffffc00f08947 */ /* 0x004fea000383ffff */
[----:B------:R-:W-:Y:S05]  /*8930*/  BRA `(.L_x_171) ;  /* 0xffffffac001c7947 */ /* 0x000fea000383ffff */
.L_x_65:
[----:B--2---:R2:W3:Y:S02]  /*8940*/  SYNCS.PHASECHK.TRANS64.TRYWAIT P0, [R2+URZ+0x1c0], R4 ;  /* 0x0001c004020075a7 */ /* 0x0044e400080011ff */
[----:B---3--:R-:W-:Y:S05]  /*8950*/  @!P0 NANOSLEEP.SYNCS 0x989680 ;  /* 0x009896800000895d */ /* 0x008fea0003900000 */
[----:B------:R-:W3:Y:S02]  /*8960*/  @!P0 SYNCS.PHASECHK.TRANS64 P0, [R2+URZ+0x1c0], R4 ;  /* 0x0001c004020085a7 */ /* 0x000ee400080010ff */
[----:B---3--:R-:W-:Y:S05]  /*8970*/  @!P0 BRA `(.L_x_65) ;  /* 0xfffffffc00f08947 */ /* 0x008fea000383ffff */
[----:B------:R-:W-:Y:S05]  /*8980*/  BRA `(.L_x_172) ;  /* 0xffffffac00787947 */ /* 0x000fea000383ffff */
.L_x_66:
[----:B------:R-:W-:-:S07]  /*8990*/  MOV R2, UR5 ;  /* 0x0000000500027c02 */ /* 0x000fce0008000f00 */
.L_x_173:
[----:B--2---:R2:W3:Y:S02]  /*89a0*/  SYNCS.PHASECHK.TRANS64.TRYWAIT P0, [R2+URZ+0x170], R5 ;  /* 0x00017005020075a7 */ /* 0x0044e400080011ff */
[----:B---3--:R-:W-:Y:S05]  /*89b0*/  @!P0 NANOSLEEP.SYNCS 0x989680 ;  /* 0x009896800000895d */ /* 0x008fea0003900000 */
[----:B------:R-:W3:Y:S02]  /*89c0*/  @!P0 SYNCS.PHASECHK.TRANS64 P0, [R2+URZ+0x170], R5 ;  /* 0x00017005020085a7 */ /* 0x000ee400080010ff */
[----:B---3--:R-:W-:Y:S05]  /*89d0*/  @!P0 BRA `(.L_x_173) ;  /* 0xfffffffc00f08947 */ /* 0x008fea000383ffff */
[----:B------:R-:W-:Y:S05]  /*89e0*/  BRA `(.L_x_174) ;  /* 0xffffffac00887947 */ /* 0x000fea000383ffff */
.L_x_67:
[----:B--2---:R2:W3:Y:S02]  /*89f0*/  SYNCS.PHASECHK.TRANS64.TRYWAIT P1, [R2+URZ+0x160], R4 ;  /* 0x00016004020075a7 */ /* 0x0044e400080211ff */
[----:B---3--:R-:W-:Y:S05]  /*8a00*/  @!P1 NANOSLEEP.SYNCS 0x989680 ;  /* 0x009896800000995d */ /* 0x008fea0003900000 */
[----:B------:R-:W3:Y:S02]  /*8a10*/  @!P1 SYNCS.PHASECHK.TRANS64 P1, [R2+URZ+0x160], R4 ;  /* 0x00016004020095a7 */ /* 0x000ee400080210ff */
[----:B---3--:R-:W-:Y:S05]  /*8a20*/  @!P1 BRA `(.L_x_67) ;  /* 0xfffffffc00f09947 */ /* 0x008fea000383ffff */
[----:B------:R-:W-:Y:S05]  /*8a30*/  BRA `(.L_x_175) ;  /* 0xffffffac00b87947 */ /* 0x000fea000383ffff */
.L_x_70:
[----:B------:R-:W-:-:S07]  /*8a40*/  MOV R0, UR5 ;  /* 0x0000000500007c02 */ /* 0x000fce0008000f00 */
.L_x_176:
[----:B--2---:R2:W3:Y:S02]  /*8a50*/  SYNCS.PHASECHK.TRANS64.TRYWAIT P0, [R0+URZ+0x170], R2 ;  /* 0x00017002000075a7 */ /* 0x0044e400080011ff */
[----:B---3--:R-:W-:Y:S05]  /*8a60*/  @!P0 NANOSLEEP.SYNCS 0x989680 ;  /* 0x009896800000895d */ /* 0x008fea0003900000 */
[----:B------:R-:W3:Y:S02]  /*8a70*/  @!P0 SYNCS.PHASECHK.TRANS64 P0, [R0+URZ+0x170], R2 ;  /* 0x00017002000085a7 */ /* 0x000ee400080010ff */
[----:B---3--:R-:W-:Y:S05]  /*8a80*/  @!P0 BRA `(.L_x_176) ;  /* 0xfffffffc00f08947 */ /* 0x008fea000383ffff */
[----:B------:R-:W-:Y:S05]  /*8a90*/  BRA `(.L_x_69) ;  /* 0xffffffb0000c7947 */ /* 0x000fea000383ffff */
.L_x_79:
[----:B--2---:R-:W-:-:S04]  /*8aa0*/  MOV R5, UR4 ;  /* 0x0000000400057c02 */ /* 0x004fc80008000f00 */
[----:B------:R2:W3:Y:S03]  /*8ab0*/  SYNCS.PHASECHK.TRANS64.TRYWAIT P0, [R5+URZ+0x8], R6 ;  /* 0x00000806050075a7 */ /* 0x0004e600080011ff */
[----:B---3--:R-:W-:Y:S05]  /*8ac0*/  @!P0 NANOSLEEP.SYNCS 0x989680 ;  /* 0x009896800000895d */ /* 0x008fea0003900000 */
[----:B------:R-:W3:Y:S02]  /*8ad0*/  @!P0 SYNCS.PHASECHK.TRANS64 P0, [R5+URZ+0x8], R6 ;  /* 0x00000806050085a7 */ /* 0x000ee400080010ff */
[----:B---3--:R-:W-:Y:S05]  /*8ae0*/  @!P0 BRA `(.L_x_79) ;  /* 0xfffffffc00ec8947 */ /* 0x008fea000383ffff */
[----:B------:R-:W-:Y:S05]  /*8af0*/  BRA `(.L_x_78) ;  /* 0xffffffb000c07947 */ /* 0x000fea000383ffff */
.L_x_81:
[----:B------:R-:W-:Y:S01]  /*8b00*/  BSSY B0, `(.L_x_177) ;  /* 0x0000006000007945 */ /* 0x000fe20003800000 */
[----:B------:R-:W-:-:S07]  /*8b10*/  MOV R15, 0xffffffff ;  /* 0xffffffff000f7802 */ /* 0x000fce0000000f00 */
[----:B-12--5:R-:W-:Y:S05]  /*8b20*/  WARPSYNC.COLLECTIVE R15, `(.L_x_178) ;  /* 0x000000000f0c7348 */ /* 0x026fea0003c00000 */
[----:B------:R-:W-:Y:S02]  /*8b30*/  ELECT P6, UR79, PT ;  /* 0x00000000004f782f */ /* 0x000fe400038c0000 */
[----:B------:R-:W-:Y:S01]  /*8b40*/  MOV R14, UR79 ;  /* 0x0000004f000e7c02 */ /* 0x000fe20008000f00 */
[----:B-12--5:R-:W-:Y:S10]  /*8b50*/  ENDCOLLECTIVE ;  /* 0x000000000000791b */ /* 0x026ff40003800000 */
.L_x_178:
[----:B------:R-:W-:Y:S05]  /*8b60*/  BSYNC B0 ;  /* 0x0000000000007941 */ /* 0x000fea0003800000 */
.L_x_177:
[----:B------:R-:W-:Y:S01]  /*8b70*/  PLOP3.LUT P0, PT, P6, PT, PT, 0x80, 0x8 ;  /* 0x000000000008781c */ /* 0x000fe2000370f070 */
[----:B------:R-:W-:-:S12]  /*8b80*/  BRA `(.L_x_179) ;  /* 0xffffffb000ec7947 */ /* 0x000fd8000383ffff */
.L_x_83:
[----:B--2---:R-:W-:-:S04]  /*8b90*/  MOV R0, UR4 ;  /* 0x0000000400007c02 */ /* 0x004fc80008000f00 */
[----:B------:R2:W3:Y:S03]  /*8ba0*/  SYNCS.PHASECHK.TRANS64.TRYWAIT P0, [R0+URZ+0x8], R4 ;  /* 0x00000804000075a7 */ /* 0x0004e600080011ff */
[----:B---3--:R-:W-:Y:S05]  /*8bb0*/  @!P0 NANOSLEEP.SYNCS 0x989680 ;  /* 0x009896800000895d */ /* 0x008fea0003900000 */
[----:B------:R-:W3:Y:S02]  /*8bc0*/  @!P0 SYNCS.PHASECHK.TRANS64 P0, [R0+URZ+0x8], R4 ;  /* 0x00000804000085a7 */ /* 0x000ee400080010ff */
[----:B---3--:R-:W-:Y:S05]  /*8bd0*/  @!P0 BRA `(.L_x_83) ;  /* 0xfffffffc00ec8947 */ /* 0x008fea000383ffff */
[----:B------:R-:W-:Y:S05]  /*8be0*/  BRA `(.L_x_82) ;  /* 0xffffffb000f07947 */ /* 0x000fea000383ffff */
.L_x_84:
[----:B--2---:R2:W3:Y:S02]  /*8bf0*/  SYNCS.PHASECHK.TRANS64.TRYWAIT P0, [R0+URZ+0x160], R4 ;  /* 0x00016004000075a7 */ /* 0x0044e400080011ff */
[----:B---3--:R-:W-:Y:S05]  /*8c00*/  @!P0 NANOSLEEP.SYNCS 0x989680 ;  /* 0x009896800000895d */ /* 0x008fea0003900000 */
[----:B------:R-:W3:Y:S02]  /*8c10*/  @!P0 SYNCS.PHASECHK.TRANS64 P0, [R0+URZ+0x160], R4 ;  /* 0x00016004000085a7 */ /* 0x000ee400080010ff */
[----:B---3--:R-:W-:Y:S05]  /*8c20*/  @!P0 BRA `(.L_x_84) ;  /* 0xfffffffc00f08947 */ /* 0x008fea000383ffff */
[----:B------:R-:W-:Y:S05]  /*8c30*/  BRA `(.L_x_180) ;  /* 0xffffffb400cc7947 */ /* 0x000fea000383ffff */
.L_x_86:
[----:B------:R-:W-:-:S07]  /*8c40*/  MOV R0, UR8 ;  /* 0x0000000800007c02 */ /* 0x000fce0008000f00 */
.L_x_181:
[----:B--2---:R2:W3:Y:S02]  /*8c50*/  SYNCS.PHASECHK.TRANS64.TRYWAIT P0, [R0+URZ+0x1a0], R4 ;  /* 0x0001a004000075a7 */ /* 0x0044e400080011ff */
[----:B---3--:R-:W-:Y:S05]  /*8c60*/  @!P0 NANOSLEEP.SYNCS 0x989680 ;  /* 0x009896800000895d */ /* 0x008fea0003900000 */
[----:B------:R-:W3:Y:S02]  /*8c70*/  @!P0 SYNCS.PHASECHK.TRANS64 P0, [R0+URZ+0x1a0], R4 ;  /* 0x0001a004000085a7 */ /* 0x000ee400080010ff */
[----:B---3--:R-:W-:Y:S05]  /*8c80*/  @!P0 BRA `(.L_x_181) ;  /* 0xfffffffc00f08947 */ /* 0x008fea000383ffff */
[----:B------:R-:W-:Y:S05]  /*8c90*/  BRA `(.L_x_182) ;  /* 0xffffffb800187947 */ /* 0x000fea000383ffff */
.L_x_89:
[----:B------:R-:W-:Y:S07]  /*8ca0*/  MOV R0, UR7 ;  /* 0x0000000700007c02 */ /* 0x000fee0008000f00 */
.L_x_183:
[----:B--2---:R2:W3:Y:S02]  /*8cb0*/  SYNCS.PHASECHK.TRANS64.TRYWAIT P0, [R0+URZ], R4 ;  /* 0x00000004000075a7 */ /* 0x0044e400080011ff */
[----:B---3--:R-:W-:Y:S05]  /*8cc0*/  @!P0 NANOSLEEP.SYNCS 0x989680 ;  /* 0x009896800000895d */ /* 0x008fea0003900000 */
[----:B------:R-:W3:Y:S02]  /*8cd0*/  @!P0 SYNCS.PHASECHK.TRANS64 P0, [R0+URZ], R4 ;  /* 0x00000004000085a7 */ /* 0x000ee400080010ff */
[----:B---3--:R-:W-:Y:S05]  /*8ce0*/  @!P0 BRA `(.L_x_183) ;  /* 0xfffffffc00f08947 */ /* 0x008fea000383ffff */
[----:B------:R-:W-:Y:S05]  /*8cf0*/  BRA `(.L_x_88) ;  /* 0xffffffb8002c7947 */ /* 0x000fea000383ffff */
.L_x_93:
[----:B--2---:R-:W-:-:S07]  /*8d00*/  MOV R0, UR7 ;  /* 0x0000000700007c02 */ /* 0x004fce0008000f00 */
.L_x_184:
[----:B--2---:R2:W3:Y:S02]  /*8d10*/  SYNCS.PHASECHK.TRANS64.TRYWAIT P0, [R0+URZ], R2 ;  /* 0x00000002000075a7 */ /* 0x0044e400080011ff */
[----:B---3--:R-:W-:Y:S05]  /*8d20*/  @!P0 NANOSLEEP.SYNCS 0x989680 ;  /* 0x009896800000895d */ /* 0x008fea0003900000 */
[----:B------:R-:W3:Y:S02]  /*8d30*/  @!P0 SYNCS.PHASECHK.TRANS64 P0, [R0+URZ], R2 ;  /* 0x00000002000085a7 */ /* 0x000ee400080010ff */
[----:B---3--:R-:W-:Y:S05]  /*8d40*/  @!P0 BRA `(.L_x_184) ;  /* 0xfffffffc00f08947 */ /* 0x008fea000383ffff */
[----:B------:R-:W-:Y:S05]  /*8d50*/  BRA `(.L_x_185) ;  /* 0xffffffb800f87947 */ /* 0x000fea000383ffff */
.L_x_94:
[----:B------:R-:W-:-:S07]  /*8d60*/  MOV R0, UR7 ;  /* 0x0000000700007c02 */ /* 0x000fce0008000f00 */
.L_x_186:
[----:B-1----:R1:W2:Y:S02]  /*8d70*/  SYNCS.PHASECHK.TRANS64.TRYWAIT P0, [R0+URZ], R3 ;  /* 0x00000003000075a7 */ /* 0x0022a400080011ff */
[----:B--2---:R-:W-:Y:S05]  /*8d80*/  @!P0 NANOSLEEP.SYNCS 0x989680 ;  /* 0x009896800000895d */ /* 0x004fea0003900000 */
[----:B------:R-:W2:Y:S02]  /*8d90*/  @!P0 SYNCS.PHASECHK.TRANS64 P0, [R0+URZ], R3 ;  /* 0x00000003000085a7 */ /* 0x000ea400080010ff */
[----:B--2---:R-:W-:Y:S05]  /*8da0*/  @!P0 BRA `(.L_x_186) ;  /* 0xfffffffc00f08947 */ /* 0x004fea000383ffff */
[----:B------:R-:W-:Y:S05]  /*8db0*/  BRA `(.L_x_187) ;  /* 0xffffffbc00047947 */ /* 0x000fea000383ffff */
.L_x_95:
[----:B------:R-:W-:-:S07]  /*8dc0*/  MOV R0, UR7 ;  /* 0x0000000700007c02 */ /* 0x000fce0008000f00 */
.L_x_188:
[----:B-1----:R1:W2:Y:S02]  /*8dd0*/  SYNCS.PHASECHK.TRANS64.TRYWAIT P0, [R0+URZ], R3 ;  /* 0x00000003000075a7 */ /* 0x0022a400080011ff */
[----:B--2---:R-:W-:Y:S05]  /*8de0*/  @!P0 NANOSLEEP.SYNCS 0x989680 ;  /* 0x009896800000895d */ /* 0x004fea0003900000 */
[----:B------:R-:W2:Y:S02]  /*8df0*/  @!P0 SYNCS.PHASECHK.TRANS64 P0, [R0+URZ], R3 ;  /* 0x00000003000085a7 */ /* 0x000ea400080010ff */
[----:B--2---:R-:W-:Y:S05]  /*8e00*/  @!P0 BRA `(.L_x_188) ;  /* 0xfffffffc00f08947 */ /* 0x004fea000383ffff */
[----:B------:R-:W-:Y:S05]  /*8e10*/  BRA `(.L_x_189) ;  /* 0xffffffbc00107947 */ /* 0x000fea000383ffff */
.L_x_98:
[----:B------:R-:W-:-:S07]  /*8e20*/  MOV R0, UR6 ;  /* 0x0000000600007c02 */ /* 0x000fce0008000f00 */
.L_x_190:
[----:B-1----:R1:W2:Y:S02]  /*8e30*/  SYNCS.PHASECHK.TRANS64.TRYWAIT P1, [R0+URZ+0x1e0], R2 ;  /* 0x0001e002000075a7 */ /* 0x0022a400080211ff */
[----:B--2---:R-:W-:Y:S05]  /*8e40*/  @!P1 NANOSLEEP.SYNCS 0x989680 ;  /* 0x009896800000995d */ /* 0x004fea0003900000 */
[----:B------:R-:W2:Y:S02]  /*8e50*/  @!P1 SYNCS.PHASECHK.TRANS64 P1, [R0+URZ+0x1e0], R2 ;  /* 0x0001e002000095a7 */ /* 0x000ea400080210ff */
[----:B--2---:R-:W-:Y:S05]  /*8e60*/  @!P1 BRA `(.L_x_190) ;  /* 0xfffffffc00f09947 */ /* 0x004fea000383ffff */
[----:B------:R-:W-:Y:S05]  /*8e70*/  BRA `(.L_x_191) ;  /* 0xffffffbc005c7947 */ /* 0x000fea000383ffff */
.L_x_103:
[----:B---3--:R3:W4:Y:S02]  /*8e80*/  SYNCS.PHASECHK.TRANS64.TRYWAIT P0, [R7+URZ+0x160], R0 ;  /* 0x00016000070075a7 */ /* 0x00872400080011ff */
[----:B----4-:R-:W-:Y:S05]  /*8e90*/  @!P0 NANOSLEEP.SYNCS 0x989680 ;  /* 0x009896800000895d */ /* 0x010fea0003900000 */
[----:B------:R-:W4:Y:S02]  /*8ea0*/  @!P0 SYNCS.PHASECHK.TRANS64 P0, [R7+URZ+0x160], R0 ;  /* 0x00016000070085a7 */ /* 0x000f2400080010ff */
[----:B----4-:R-:W-:Y:S05]  /*8eb0*/  @!P0 BRA `(.L_x_103) ;  /* 0xfffffffc00f08947 */ /* 0x010fea000383ffff */
[----:B------:R-:W-:Y:S05]  /*8ec0*/  BRA `(.L_x_192) ;  /* 0xffffffc000747947 */ /* 0x000fea000383ffff */
.L_x_106:
[----:B-1----:R-:W-:Y:S07]  /*8ed0*/  MOV R0, UR19 ;  /* 0x0000001300007c02 */ /* 0x002fee0008000f00 */
.L_x_193:
[----:B-1----:R1:W3:Y:S02]  /*8ee0*/  SYNCS.PHASECHK.TRANS64.TRYWAIT P2, [R0+URZ+0x158], R7 ;  /* 0x00015807000075a7 */ /* 0x0022e400080411ff */
[----:B---3--:R-:W-:Y:S05]  /*8ef0*/  @!P2 NANOSLEEP.SYNCS 0x989680 ;  /* 0x009896800000a95d */ /* 0x008fea0003900000 */
[----:B------:R-:W3:Y:S02]  /*8f00*/  @!P2 SYNCS.PHASECHK.TRANS64 P2, [R0+URZ+0x158], R7 ;  /* 0x000158070000a5a7 */ /* 0x000ee400080410ff */
[----:B---3--:R-:W-:Y:S05]  /*8f10*/  @!P2 BRA `(.L_x_193) ;  /* 0xfffffffc00f0a947 */ /* 0x008fea000383ffff */
[----:B------:R-:W-:Y:S05]  /*8f20*/  BRA `(.L_x_105) ;  /* 0xffffffc400bc7947 */ /* 0x000fea000383ffff */
.L_x_109:
[----:B-1----:R-:W-:Y:S07]  /*8f30*/  MOV R0, UR19 ;  /* 0x0000001300007c02 */ /* 0x002fee0008000f00 */
.L_x_194:
[----:B-1----:R1:W3:Y:S02]  /*8f40*/  SYNCS.PHASECHK.TRANS64.TRYWAIT P0, [R0+URZ+0x148], R6 ;  /* 0x00014806000075a7 */ /* 0x0022e400080011ff */
[----:B---3--:R-:W-:Y:S05]  /*8f50*/  @!P0 NANOSLEEP.SYNCS 0x989680 ;  /* 0x009896800000895d */ /* 0x008fea0003900000 */
[----:B------:R-:W3:Y:S02]  /*8f60*/  @!P0 SYNCS.PHASECHK.TRANS64 P0, [R0+URZ+0x148], R6 ;  /* 0x00014806000085a7 */ /* 0x000ee400080010ff */
[----:B---3--:R-:W-:Y:S05]  /*8f70*/  @!P0 BRA `(.L_x_194) ;  /* 0xfffffffc00f08947 */ /* 0x008fea000383ffff */
[----:B------:R-:W-:Y:S05]  /*8f80*/  BRA `(.L_x_195) ;  /* 0xffffffc800087947 */ /* 0x000fea000383ffff */
.L_x_112:
[----:B--2---:R2:W4:Y:S02]  /*8f90*/  SYNCS.PHASECHK.TRANS64.TRYWAIT P0, [R3+URZ+0x160], R0 ;  /* 0x00016000030075a7 */ /* 0x00452400080011ff */
[----:B----4-:R-:W-:Y:S05]  /*8fa0*/  @!P0 NANOSLEEP.SYNCS 0x989680 ;  /* 0x009896800000895d */ /* 0x010fea0003900000 */
[----:B------:R-:W4:Y:S02]  /*8fb0*/  @!P0 SYNCS.PHASECHK.TRANS64 P0, [R3+URZ+0x160], R0 ;  /* 0x00016000030085a7 */ /* 0x000f2400080010ff */
[----:B----4-:R-:W-:Y:S05]  /*8fc0*/  @!P0 BRA `(.L_x_112) ;  /* 0xfffffffc00f08947 */ /* 0x010fea000383ffff */
[----:B------:R-:W-:Y:S05]  /*8fd0*/  BRA `(.L_x_196) ;  /* 0xffffffcc00547947 */ /* 0x000fea000383ffff */
.L_x_123:
[----:B-1----:R-:W-:Y:S04]  /*8fe0*/  MOV R0, UR57 ;  /* 0x0000003900007c02 */ /* 0x002fe80008000f00 */
[----:B------:R1:W2:Y:S03]  /*8ff0*/  SYNCS.PHASECHK.TRANS64.TRYWAIT P1, [R0+URZ+0x140], R3 ;  /* 0x00014003000075a7 */ /* 0x0002a600080211ff */
[----:B--2---:R-:W-:Y:S05]  /*9000*/  @!P1 NANOSLEEP.SYNCS 0x989680 ;  /* 0x009896800000995d */ /* 0x004fea0003900000 */
[----:B------:R-:W2:Y:S02]  /*9010*/  @!P1 SYNCS.PHASECHK.TRANS64 P1, [R0+URZ+0x140], R3 ;  /* 0x00014003000095a7 */ /* 0x000ea400080210ff */
[----:B--2---:R-:W-:Y:S05]  /*9020*/  @!P1 BRA `(.L_x_123) ;  /* 0xfffffffc00ec9947 */ /* 0x004fea000383ffff */
[----:B------:R-:W-:Y:S05]  /*9030*/  BRA `(.L_x_122) ;  /* 0xffffffd800807947 */ /* 0x000fea000383ffff */
.L_x_125:
[----:B------:R1:W1:Y:S02]  /*9040*/  SYNCS.PHASECHK.TRANS64.TRYWAIT P1, [R149+URZ+0x180], R4 ;  /* 0x00018004950075a7 */ /* 0x00026400080211ff */
[----:B-1----:R-:W-:Y:S05]  /*9050*/  @!P1 NANOSLEEP.SYNCS 0x989680 ;  /* 0x009896800000995d */ /* 0x002fea0003900000 */
[----:B------:R-:W1:Y:S02]  /*9060*/  @!P1 SYNCS.PHASECHK.TRANS64 P1, [R149+URZ+0x180], R4 ;  /* 0x00018004950095a7 */ /* 0x000e6400080210ff */
[----:B-1----:R-:W-:Y:S05]  /*9070*/  @!P1 BRA `(.L_x_125) ;  /* 0xfffffffc00f09947 */ /* 0x002fea000383ffff */
[----:B------:R-:W-:Y:S05]  /*9080*/  BRA `(.L_x_124) ;  /* 0xffffffd800c47947 */ /* 0x000fea000383ffff */
        .weak           $__internal_0_$__cuda_sm10x_tcgen05_guardrail_trap_col_being_dealloced_not_returned_by_alloc
        .type           $__internal_0_$__cuda_sm10x_tcgen05_guardrail_trap_col_being_dealloced_not_returned_by_alloc,@function
        .size           $__internal_0_$__cuda_sm10x_tcgen05_guardrail_trap_col_being_dealloced_not_returned_by_alloc,($__internal_1_$__cuda_sm10x_tcgen05_guardrail_trap_phase_invalid_during_alloc - $__internal_0_$__cuda_sm10x_tcgen05_guardrail_trap_col_being_dealloced_not_returned_by_alloc)
$__internal_0_$__cuda_sm10x_tcgen05_guardrail_trap_col_being_dealloced_not_returned_by_alloc:
[----:B------:R-:W-:Y:S05]  /*9090*/  BPT.TRAP 0x1 ;  /* 0x000000040000795c */ /* 0x000fea0000300000 */
[----:B------:R-:W-:-:S04]  /*90a0*/  HFMA2 R3, -RZ, RZ, 0, 0 ;  /* 0x00000000ff037431 */ /* 0x000fc800000001ff */
[----:B------:R-:W-:Y:S05]  /*90b0*/  RET.REL.NODEC R2 `(_ZN7cutlass13device_kernelINS_4gemm6kernel13GemmUniversalIN4cute5tupleIJiiiiEEENS1_10collective13CollectiveMmaINS1_35MainloopSm100TmaUmmaWarpSpecializedILi20ELi2ELi4ENS5_IJNS4_1CILi4EEENSA_ILi2EEENSA_ILi1EEEEEEEENS5_IJNSA_ILi256EEENSA_ILi64EEESH_EEEaNS5_IJlSD_lEEEaSJ_NS4_8TiledMMAINS4_8MMA_AtomIJNS4_21SM100_MMA_S8_2x1SM_SSIaaiLi256ELi64ELNS4_4UMMA5MajorE0ELSO_0ELNSN_8SaturateE0EEEEEENS4_6LayoutINS5_IJSD_SD_SD_EEENS5_IJNSA_ILi0EEESU_SU_EEEEENS5_IJNS4_10UnderscoreESX_SX_EEEEENS4_28SM100_TMA_2SM_LOAD_MULTICASTENS4_14ComposedLayoutINS4_7SwizzleILi2ELi4ELi3EEENS4_18smem_ptr_flag_bitsILi8EEENSS_INS5_IJNSA_ILi8EEESH_EEENS5_IJSH_SD_EEEEEEEvNS4_8identityES10_S1A_vS1B_EENS_8epilogue10collective18CollectiveEpilogueINS1D_23Sm100TmaWarpSpecializedILi1ELi1ELi64ELb0ELb0EEEJNS5_IJNSA_ILi128EEESH_SH_EEENS5_IJNSS_IS1I_SD_EENSS_ISH_SD_EEEEEaSJ_aSJ_NS1D_6fusion15FusionCallbacksIS1H_NS1N_17LinearCombinationIaiaiLNS_15FloatRoundStyleE2EEES1J_S1M_JEEENS4_5SM1004TMEM4LOAD26SM100_TMEM_LOAD_32dp32b64xENS4_13SM90_TMA_LOADES1A_NS4_39AutoVectorizingCopyWithAssumedAlignmentILi128EEENS4_14SM90_TMA_STOREES1A_S1Z_S1Z_EEEvvEEEEvNT_6ParamsE) ;  /* 0xffffff6c02d07950 */ /* 0x000fea0003c3ffff */
        .weak           $__internal_1_$__cuda_sm10x_tcgen05_guardrail_trap_phase_invalid_during_alloc
        .type           $__internal_1_$__cuda_sm10x_tcgen05_guardrail_trap_phase_invalid_during_alloc,@function
        .size           $__internal_1_$__cuda_sm10x_tcgen05_guardrail_trap_phase_invalid_during_alloc,($__internal_2_$__cuda_sm10x_tcgen05_guardrail_trap_unallocated_columns_being_dealloced - $__internal_1_$__cuda_sm10x_tcgen05_guardrail_trap_phase_invalid_during_alloc)
$__internal_1_$__cuda_sm10x_tcgen05_guardrail_trap_phase_invalid_during_alloc:
[----:B------:R-:W-:Y:S05]  /*90c0*/  BPT.TRAP 0x1 ;  /* 0x000000040000795c */ /* 0x000fea0000300000 */
[----:B------:R-:W-:-:S04]  /*90d0*/  MOV R5, 0x0 ;  /* 0x0000000000057802 */ /* 0x000fc80000000f00 */
[----:B------:R-:W-:Y:S05]  /*90e0*/  RET.REL.NODEC R4 `(_ZN7cutlass13device_kernelINS_4gemm6kernel13GemmUniversalIN4cute5tupleIJiiiiEEENS1_10collective13CollectiveMmaINS1_35MainloopSm100TmaUmmaWarpSpecializedILi20ELi2ELi4ENS5_IJNS4_1CILi4EEENSA_ILi2EEENSA_ILi1EEEEEEEENS5_IJNSA_ILi256EEENSA_ILi64EEESH_EEEaNS5_IJlSD_lEEEaSJ_NS4_8TiledMMAINS4_8MMA_AtomIJNS4_21SM100_MMA_S8_2x1SM_SSIaaiLi256ELi64ELNS4_4UMMA5MajorE0ELSO_0ELNSN_8SaturateE0EEEEEENS4_6LayoutINS5_IJSD_SD_SD_EEENS5_IJNSA_ILi0EEESU_SU_EEEEENS5_IJNS4_10UnderscoreESX_SX_EEEEENS4_28SM100_TMA_2SM_LOAD_MULTICASTENS4_14ComposedLayoutINS4_7SwizzleILi2ELi4ELi3EEENS4_18smem_ptr_flag_bitsILi8EEENSS_INS5_IJNSA_ILi8EEESH_EEENS5_IJSH_SD_EEEEEEEvNS4_8identityES10_S1A_vS1B_EENS_8epilogue10collective18CollectiveEpilogueINS1D_23Sm100TmaWarpSpecializedILi1ELi1ELi64ELb0ELb0EEEJNS5_IJNSA_ILi128EEESH_SH_EEENS5_IJNSS_IS1I_SD_EENSS_ISH_SD_EEEEEaSJ_aSJ_NS1D_6fusion15FusionCallbacksIS1H_NS1N_17LinearCombinationIaiaiLNS_15FloatRoundStyleE2EEES1J_S1M_JEEENS4_5SM1004TMEM4LOAD26SM100_TMEM_LOAD_32dp32b64xENS4_13SM90_TMA_LOADES1A_NS4_39AutoVectorizingCopyWithAssumedAlignmentILi128EEENS4_14SM90_TMA_STOREES1A_S1Z_S1Z_EEEvvEEEEvNT_6ParamsE) ;  /* 0xffffff6c04c47950 */ /* 0x000fea0003c3ffff */
        .weak           $__internal_2_$__cuda_sm10x_tcgen05_guardrail_trap_unallocated_columns_being_dealloced
        .type           $__internal_2_$__cuda_sm10x_tcgen05_guardrail_trap_unallocated_columns_being_dealloced,@function
        .size           $__internal_2_$__cuda_sm10x_tcgen05_guardrail_trap_unallocated_columns_being_dealloced,(.L_x_198 - $__internal_2_$__cuda_sm10x_tcgen05_guardrail_trap_unallocated_columns_being_dealloced)
$__internal_2_$__cuda_sm10x_tcgen05_guardrail_trap_unallocated_columns_being_dealloced:
[----:B------:R-:W-:Y:S05]  /*90f0*/  BPT.TRAP 0x1 ;  /* 0x000000040000795c */ /* 0x000fea0000300000 */
[----:B------:R-:W-:-:S04]  /*9100*/  HFMA2 R3, -RZ, RZ, 0, 0 ;  /* 0x00000000ff037431 */ /* 0x000fc800000001ff */
[----:B------:R-:W-:Y:S05]  /*9110*/  RET.REL.NODEC R2 `(_ZN7cutlass13device_kernelINS_4gemm6kernel13GemmUniversalIN4cute5tupleIJiiiiEEENS1_10collective13CollectiveMmaINS1_35MainloopSm100TmaUmmaWarpSpecializedILi20ELi2ELi4ENS5_IJNS4_1CILi4EEENSA_ILi2EEENSA_ILi1EEEEEEEENS5_IJNSA_ILi256EEENSA_ILi64EEESH_EEEaNS5_IJlSD_lEEEaSJ_NS4_8TiledMMAINS4_8MMA_AtomIJNS4_21SM100_MMA_S8_2x1SM_SSIaaiLi256ELi64ELNS4_4UMMA5MajorE0ELSO_0ELNSN_8SaturateE0EEEEEENS4_6LayoutINS5_IJSD_SD_SD_EEENS5_IJNSA_ILi0EEESU_SU_EEEEENS5_IJNS4_10UnderscoreESX_SX_EEEEENS4_28SM100_TMA_2SM_LOAD_MULTICASTENS4_14ComposedLayoutINS4_7SwizzleILi2ELi4ELi3EEENS4_18smem_ptr_flag_bitsILi8EEENSS_INS5_IJNSA_ILi8EEESH_EEENS5_IJSH_SD_EEEEEEEvNS4_8identityES10_S1A_vS1B_EENS_8epilogue10collective18CollectiveEpilogueINS1D_23Sm100TmaWarpSpecializedILi1ELi1ELi64ELb0ELb0EEEJNS5_IJNSA_ILi128EEESH_SH_EEENS5_IJNSS_IS1I_SD_EENSS_ISH_SD_EEEEEaSJ_aSJ_NS1D_6fusion15FusionCallbacksIS1H_NS1N_17LinearCombinationIaiaiLNS_15FloatRoundStyleE2EEES1J_S1M_JEEENS4_5SM1004TMEM4LOAD26SM100_TMEM_LOAD_32dp32b64xENS4_13SM90_TMA_LOADES1A_NS4_39AutoVectorizingCopyWithAssumedAlignmentILi128EEENS4_14SM90_TMA_STOREES1A_S1Z_S1Z_EEEvvEEEEvNT_6ParamsE) ;  /* 0xffffff6c02b87950 */ /* 0x000fea0003c3ffff */
.L_x_197:
[----:B------:R-:W-:-:S00]  /*9120*/  BRA `(.L_x_197) ;  /* 0xfffffffc00fc7947 */ /* 0x000fc0000383ffff */
[----:B------:R-:W-:-:S00]  /*9130*/  NOP ;  /* 0x0000000000007918 */ /* 0x000fc00000000000 */
        /* <DEDUP_REMOVED lines=12> */
.L_x_198:


//--------------------- .nv.global.init           --------------------------
	.section	.nv.global.init,"aw",@progbits
.nv.global.init:
	.type		$str$27,@object
	.size		$str$27,($str$28 - $str$27)
$str$27:
        /*0000*/ 	.byte	0x28, 0x61, 0x64, 0x64, 0x72, 0x65, 0x73, 0x73, 0x20, 0x26, 0x20, 0x6d, 0x61, 0x73, 0x6b, 0x29
        /*0010*/ 	.byte	0x20, 0x3d, 0x3d, 0x20, 0x30, 0x00
	.type		$str$28,@object
	.size		$str$28,($str$26 - $str$28)
$str$28:
        /*0016*/ 	.byte	0x2f, 0x74, 0x6d, 0x70, 0x2f, 0x63, 0x75, 0x74, 0x6c, 0x61, 0x73, 0x73, 0x5f, 0x73, 0x77, 0x65
        /*0026*/ 	.byte	0x65, 0x70, 0x5f, 0x73, 0x72, 0x63, 0x2f, 0x69, 0x6e, 0x63, 0x6c, 0x75, 0x64, 0x65, 0x2f, 0x63
        /*0036*/ 	.byte	0x75, 0x74, 0x65, 0x2f, 0x70, 0x6f, 0x69, 0x6e, 0x74, 0x65, 0x72, 0x5f, 0x66, 0x6c, 0x61, 0x67
        /*0046*/ 	.byte	0x67, 0x65, 0x64, 0x2e, 0x68, 0x70, 0x70, 0x00
	.type		$str$26,@object
	.size		$str$26,($str$25 - $str$26)
$str$26:
        /*004e*/ 	.byte	0x2f, 0x74, 0x6d, 0x70, 0x2f, 0x63, 0x75, 0x74, 0x6c, 0x61, 0x73, 0x73, 0x5f, 0x73, 0x77, 0x65
        /*005e*/ 	.byte	0x65, 0x70, 0x5f, 0x73, 0x72, 0x63, 0x2f, 0x69, 0x6e, 0x63, 0x6c, 0x75, 0x64, 0x65, 0x2f, 0x63
        /*006e*/ 	.byte	0x75, 0x74, 0x65, 0x2f, 0x61, 0x74, 0x6f, 0x6d, 0x2f, 0x63, 0x6f, 0x70, 0x79, 0x5f, 0x74, 0x72
        /*007e*/ 	.byte	0x61, 0x69, 0x74, 0x73, 0x5f, 0x73, 0x6d, 0x31, 0x30, 0x30, 0x2e, 0x68, 0x70, 0x70, 0x00
	.type		$str$25,@object
	.size		$str$25,(__unnamed_1 - $str$25)
$str$25:
        /*008d*/ 	.byte	0x28, 0x28, 0x75, 0x69, 0x6e, 0x74, 0x33, 0x32, 0x5f, 0x74, 0x28, 0x74, 0x68, 0x72, 0x65, 0x61
        /*009d*/ 	.byte	0x64, 0x49, 0x64, 0x78, 0x2e, 0x78, 0x29, 0x20, 0x2f, 0x20, 0x33, 0x32, 0x29, 0x20, 0x25, 0x20
        /*00ad*/ 	.byte	0x34, 0x29, 0x20, 0x3d, 0x3d, 0x20, 0x28, 0x28, 0x28, 0x74, 0x6d, 0x65, 0x6d, 0x5f, 0x61, 0x64
        /*00bd*/ 	.byte	0x64, 0x72, 0x20, 0x3e, 0x3e, 0x20, 0x31, 0x36, 0x29, 0x20, 0x2f, 0x20, 0x33, 0x32, 0x29, 0x20
        /*00cd*/ 	.byte	0x25, 0x20, 0x34, 0x29, 0x00
	.type		__unnamed_1,@object
	.size		__unnamed_1,(__unnamed_2 - __unnamed_1)
__unnamed_1:
        /*00d2*/ 	.byte	0x61, 0x75, 0x74, 0x6f, 0x20, 0x63, 0x75, 0x74, 0x65, 0x3a, 0x3a, 0x61, 0x73, 0x5f, 0x70, 0x6f
        /* <DEDUP_REMOVED lines=24> */
        /*0262*/ 	.byte	0x5d, 0x00
	.type		__unnamed_2,@object
	.size		__unnamed_2,(.L_2 - __unnamed_2)
__unnamed_2:
        /* <DEDUP_REMOVED lines=42> */
        /*0504*/ 	.byte	0x43, 0x3c, 0x30, 0x3e, 0x3e, 0x3e, 0x3e, 0x5d, 0x00
.L_2:


//--------------------- .nv.shared._ZN7cutlass13device_kernelINS_4gemm6kernel13GemmUniversalIN4cute5tupleIJiiiiEEENS1_10collective13CollectiveMmaINS1_35MainloopSm100TmaUmmaWarpSpecializedILi20ELi2ELi4ENS5_IJNS4_1CILi4EEENSA_ILi2EEENSA_ILi1EEEEEEEENS5_IJNSA_ILi256EEENSA_ILi64EEESH_EEEaNS5_IJlSD_lEEEaSJ_NS4_8TiledMMAINS4_8MMA_AtomIJNS4_21SM100_MMA_S8_2x1SM_SSIaaiLi256ELi64ELNS4_4UMMA5MajorE0ELSO_0ELNSN_8SaturateE0EEEEEENS4_6LayoutINS5_IJSD_SD_SD_EEENS5_IJNSA_ILi0EEESU_SU_EEEEENS5_IJNS4_10UnderscoreESX_SX_EEEEENS4_28SM100_TMA_2SM_LOAD_MULTICASTENS4_14ComposedLayoutINS4_7SwizzleILi2ELi4ELi3EEENS4_18smem_ptr_flag_bitsILi8EEENSS_INS5_IJNSA_ILi8EEESH_EEENS5_IJSH_SD_EEEEEEEvNS4_8identityES10_S1A_vS1B_EENS_8epilogue10collective18CollectiveEpilogueINS1D_23Sm100TmaWarpSpecializedILi1ELi1ELi64ELb0ELb0EEEJNS5_IJNSA_ILi128EEESH_SH_EEENS5_IJNSS_IS1I_SD_EENSS_ISH_SD_EEEEEaSJ_aSJ_NS1D_6fusion15FusionCallbacksIS1H_NS1N_17LinearCombinationIaiaiLNS_15FloatRoundStyleE2EEES1J_S1M_JEEENS4_5SM1004TMEM4LOAD26SM100_TMEM_LOAD_32dp32b64xENS4_13SM90_TMA_LOADES1A_NS4_39AutoVectorizingCopyWithAssumedAlignmentILi128EEENS4_14SM90_TMA_STOREES1A_S1Z_S1Z_EEEvvEEEEvNT_6ParamsE --------------------------
	.section	.nv.shared._ZN7cutlass13device_kernelINS_4gemm6kernel13GemmUniversalIN4cute5tupleIJiiiiEEENS1_10collective13CollectiveMmaINS1_35MainloopSm100TmaUmmaWarpSpecializedILi20ELi2ELi4ENS5_IJNS4_1CILi4EEENSA_ILi2EEENSA_ILi1EEEEEEEENS5_IJNSA_ILi256EEENSA_ILi64EEESH_EEEaNS5_IJlSD_lEEEaSJ_NS4_8TiledMMAINS4_8MMA_AtomIJNS4_21SM100_MMA_S8_2x1SM_SSIaaiLi256ELi64ELNS4_4UMMA5MajorE0ELSO_0ELNSN_8SaturateE0EEEEEENS4_6LayoutINS5_IJSD_SD_SD_EEENS5_IJNSA_ILi0EEESU_SU_EEEEENS5_IJNS4_10UnderscoreESX_SX_EEEEENS4_28SM100_TMA_2SM_LOAD_MULTICASTENS4_14ComposedLayoutINS4_7SwizzleILi2ELi4ELi3EEENS4_18smem_ptr_flag_bitsILi8EEENSS_INS5_IJNSA_ILi8EEESH_EEENS5_IJSH_SD_EEEEEEEvNS4_8identityES10_S1A_vS1B_EENS_8epilogue10collective18CollectiveEpilogueINS1D_23Sm100TmaWarpSpecializedILi1ELi1ELi64ELb0ELb0EEEJNS5_IJNSA_ILi128EEESH_SH_EEENS5_IJNSS_IS1I_SD_EENSS_ISH_SD_EEEEEaSJ_aSJ_NS1D_6fusion15FusionCallbacksIS1H_NS1N_17LinearCombinationIaiaiLNS_15FloatRoundStyleE2EEES1J_S1M_JEEENS4_5SM1004TMEM4LOAD26SM100_TMEM_LOAD_32dp32b64xENS4_13SM90_TMA_LOADES1A_NS4_39AutoVectorizingCopyWithAssumedAlignmentILi128EEENS4_14SM90_TMA_STOREES1A_S1Z_S1Z_EEEvvEEEEvNT_6ParamsE,"aw",@nobits
	.sectionflags	@""
	.align	16
	.zero		1024


//--------------------- .nv.shared.reserved.0     --------------------------
	.section	.nv.shared.reserved.0,"aw",@nobits
	.weak		__nv_reservedSMEM_offset_0_alias
	.size		__nv_reservedSMEM_offset_0_alias, 0, 64
	.other		__nv_reservedSMEM_offset_0_alias,@"STO_CUDA_RESERVED_SHARED STV_DEFAULT"
__nv_reservedSMEM_offset_0_alias:
	.zero		0
.nv.shared.reserved.0:
	.zero		64
	.weak		__nv_reservedSMEM_tcgen05_partition
	.type		__nv_reservedSMEM_tcgen05_partition,@object
	.size		__nv_reservedSMEM_tcgen05_partition,(.L_0 - __nv_reservedSMEM_tcgen05_partition)
__nv_reservedSMEM_tcgen05_partition:
	.zero		32
.L_0:


//--------------------- .nv.global                --------------------------
	.section	.nv.global,"aw",@nobits
.nv.global:
	.type		_ZN40_INTERNAL_bece541a_4_k_cu_d907961e_337614cute1_E,@object
	.size		_ZN40_INTERNAL_bece541a_4_k_cu_d907961e_337614cute1_E,(_ZN40_INTERNAL_bece541a_4_k_cu_d907961e_337614cuda3std3__45__cpo6cbeginE - _ZN40_INTERNAL_bece541a_4_k_cu_d907961e_337614cute1_E)
_ZN40_INTERNAL_bece541a_4_k_cu_d907961e_337614cute1_E:
	.zero		1
	.type		_ZN40_INTERNAL_bece541a_4_k_cu_d907961e_337614cuda3std3__45__cpo6cbeginE,@object
	.size		_ZN40_INTERNAL_bece541a_4_k_cu_d907961e_337614cuda3std3__45__cpo6cbeginE,(_ZN40_INTERNAL_bece541a_4_k_cu_d907961e_337614cuda3std3__48in_placeE - _ZN40_INTERNAL_bece541a_4_k_cu_d907961e_337614cuda3std3__45__cpo6cbeginE)
_ZN40_INTERNAL_bece541a_4_k_cu_d907961e_337614cuda3std3__45__cpo6cbeginE:
	.zero		1
	.type		_ZN40_INTERNAL_bece541a_4_k_cu_d907961e_337614cuda3std3__48in_placeE,@object
	.size		_ZN40_INTERNAL_bece541a_4_k_cu_d907961e_337614cuda3std3__48in_placeE,(_ZN40_INTERNAL_bece541a_4_k_cu_d907961e_337614cuda3std6ranges3__45__cpo9iter_moveE - _ZN40_INTERNAL_bece541a_4_k_cu_d907961e_337614cuda3std3__48in_placeE)
_ZN40_INTERNAL_bece541a_4_k_cu_d907961e_337614cuda3std3__48in_placeE:
	.zero		1
	.type		_ZN40_INTERNAL_bece541a_4_k_cu_d907961e_337614cuda3std6ranges3__45__cpo9iter_moveE,@object
	.size		_ZN40_INTERNAL_bece541a_4_k_cu_d907961e_337614cuda3std6ranges3__45__cpo9iter_moveE,(_ZN40_INTERNAL_bece541a_4_k_cu_d907961e_337614cuda3std3__45__cpo5beginE - _ZN40_INTERNAL_bece541a_4_k_cu_d907961e_337614cuda3std6ranges3__45__cpo9iter_moveE)
_ZN40_INTERNAL_bece541a_4_k_cu_d907961e_337614cuda3std6ranges3__45__cpo9iter_moveE:
	.zero		1
	.type		_ZN40_INTERNAL_bece541a_4_k_cu_d907961e_337614cuda3std3__45__cpo5beginE,@object
	.size		_ZN40_INTERNAL_bece541a_4_k_cu_d907961e_337614cuda3std3__45__cpo5beginE,(_ZN40_INTERNAL_bece541a_4_k_cu_d907961e_337614cuda3std3__442_GLOBAL__N__bece541a_4_k_cu_d907961e_337616ignoreE - _ZN40_INTERNAL_bece541a_4_k_cu_d907961e_337614cuda3std3__45__cpo5beginE)
_ZN40_INTERNAL_bece541a_4_k_cu_d907961e_337614cuda3std3__45__cpo5beginE:
	.zero		1
	.type		_ZN40_INTERNAL_bece541a_4_k_cu_d907961e_337614cuda3std3__442_GLOBAL__N__bece541a_4_k_cu_d907961e_337616ignoreE,@object
	.size		_ZN40_INTERNAL_bece541a_4_k_cu_d907961e_337614cuda3std3__442_GLOBAL__N__bece541a_4_k_cu_d907961e_337616ignoreE,(_ZN40_INTERNAL_bece541a_4_k_cu_d907961e_337614cute7productE - _ZN40_INTERNAL_bece541a_4_k_cu_d907961e_337614cuda3std3__442_GLOBAL__N__bece541a_4_k_cu_d907961e_337616ignoreE)
_ZN40_INTERNAL_bece541a_4_k_cu_d907961e_337614cuda3std3__442_GLOBAL__N__bece541a_4_k_cu_d907961e_337616ignoreE:
	.zero		1
	.type		_ZN40_INTERNAL_bece541a_4_k_cu_d907961e_337614cute7productE,@object
	.size		_ZN40_INTERNAL_bece541a_4_k_cu_d907961e_337614cute7productE,(_ZN40_INTERNAL_bece541a_4_k_cu_d907961e_337614cuda3std3__45__cpo3endE - _ZN40_INTERNAL_bece541a_4_k_cu_d907961e_337614cute7productE)
_ZN40_INTERNAL_bece541a_4_k_cu_d907961e_337614cute7productE:
	.zero		1
	.type		_ZN40_INTERNAL_bece541a_4_k_cu_d907961e_337614cuda3std3__45__cpo3endE,@object
	.size		_ZN40_INTERNAL_bece541a_4_k_cu_d907961e_337614cuda3std3__45__cpo3endE,(_ZN40_INTERNAL_bece541a_4_k_cu_d907961e_337614cuda3std3__419piecewise_constructE - _ZN40_INTERNAL_bece541a_4_k_cu_d907961e_337614cuda3std3__45__cpo3endE)
_ZN40_INTERNAL_bece541a_4_k_cu_d907961e_337614cuda3std3__45__cpo3endE:
	.zero		1
	.type		_ZN40_INTERNAL_bece541a_4_k_cu_d907961e_337614cuda3std3__419piecewise_constructE,@object
	.size		_ZN40_INTERNAL_bece541a_4_k_cu_d907961e_337614cuda3std3__419piecewise_constructE,(_ZN40_INTERNAL_bece541a_4_k_cu_d907961e_337614cuda3std3__45__cpo4cendE - _ZN40_INTERNAL_bece541a_4_k_cu_d907961e_337614cuda3std3__419piecewise_constructE)
_ZN40_INTERNAL_bece541a_4_k_cu_d907961e_337614cuda3std3__419piecewise_constructE:
	.zero		1
	.type		_ZN40_INTERNAL_bece541a_4_k_cu_d907961e_337614cuda3std3__45__cpo4cendE,@object
	.size		_ZN40_INTERNAL_bece541a_4_k_cu_d907961e_337614cuda3std3__45__cpo4cendE,(_ZN40_INTERNAL_bece541a_4_k_cu_d907961e_337614cuda3std6ranges3__45__cpo4swapE - _ZN40_INTERNAL_bece541a_4_k_cu_d907961e_337614cuda3std3__45__cpo4cendE)
_ZN40_INTERNAL_bece541a_4_k_cu_d907961e_337614cuda3std3__45__cpo4cendE:
	.zero		1
	.type		_ZN40_INTERNAL_bece541a_4_k_cu_d907961e_337614cuda3std6ranges3__45__cpo4swapE,@object
	.size		_ZN40_INTERNAL_bece541a_4_k_cu_d907961e_337614cuda3std6ranges3__45__cpo4swapE,(.L_10 - _ZN40_INTERNAL_bece541a_4_k_cu_d907961e_337614cuda3std6ranges3__45__cpo4swapE)
_ZN40_INTERNAL_bece541a_4_k_cu_d907961e_337614cuda3std6ranges3__45__cpo4swapE:
	.zero		1
.L_10:


//--------------------- .nv.constant0._ZN7cutlass13device_kernelINS_4gemm6kernel13GemmUniversalIN4cute5tupleIJiiiiEEENS1_10collective13CollectiveMmaINS1_35MainloopSm100TmaUmmaWarpSpecializedILi20ELi2ELi4ENS5_IJNS4_1CILi4EEENSA_ILi2EEENSA_ILi1EEEEEEEENS5_IJNSA_ILi256EEENSA_ILi64EEESH_EEEaNS5_IJlSD_lEEEaSJ_NS4_8TiledMMAINS4_8MMA_AtomIJNS4_21SM100_MMA_S8_2x1SM_SSIaaiLi256ELi64ELNS4_4UMMA5MajorE0ELSO_0ELNSN_8SaturateE0EEEEEENS4_6LayoutINS5_IJSD_SD_SD_EEENS5_IJNSA_ILi0EEESU_SU_EEEEENS5_IJNS4_10UnderscoreESX_SX_EEEEENS4_28SM100_TMA_2SM_LOAD_MULTICASTENS4_14ComposedLayoutINS4_7SwizzleILi2ELi4ELi3EEENS4_18smem_ptr_flag_bitsILi8EEENSS_INS5_IJNSA_ILi8EEESH_EEENS5_IJSH_SD_EEEEEEEvNS4_8identityES10_S1A_vS1B_EENS_8epilogue10collective18CollectiveEpilogueINS1D_23Sm100TmaWarpSpecializedILi1ELi1ELi64ELb0ELb0EEEJNS5_IJNSA_ILi128EEESH_SH_EEENS5_IJNSS_IS1I_SD_EENSS_ISH_SD_EEEEEaSJ_aSJ_NS1D_6fusion15FusionCallbacksIS1H_NS1N_17LinearCombinationIaiaiLNS_15FloatRoundStyleE2EEES1J_S1M_JEEENS4_5SM1004TMEM4LOAD26SM100_TMEM_LOAD_32dp32b64xENS4_13SM90_TMA_LOADES1A_NS4_39AutoVectorizingCopyWithAssumedAlignmentILi128EEENS4_14SM90_TMA_STOREES1A_S1Z_S1Z_EEEvvEEEEvNT_6ParamsE --------------------------
	.section	.nv.constant0._ZN7cutlass13device_kernelINS_4gemm6kernel13GemmUniversalIN4cute5tupleIJiiiiEEENS1_10collective13CollectiveMmaINS1_35MainloopSm100TmaUmmaWarpSpecializedILi20ELi2ELi4ENS5_IJNS4_1CILi4EEENSA_ILi2EEENSA_ILi1EEEEEEEENS5_IJNSA_ILi256EEENSA_ILi64EEESH_EEEaNS5_IJlSD_lEEEaSJ_NS4_8TiledMMAINS4_8MMA_AtomIJNS4_21SM100_MMA_S8_2x1SM_SSIaaiLi256ELi64ELNS4_4UMMA5MajorE0ELSO_0ELNSN_8SaturateE0EEEEEENS4_6LayoutINS5_IJSD_SD_SD_EEENS5_IJNSA_ILi0EEESU_SU_EEEEENS5_IJNS4_10UnderscoreESX_SX_EEEEENS4_28SM100_TMA_2SM_LOAD_MULTICASTENS4_14ComposedLayoutINS4_7SwizzleILi2ELi4ELi3EEENS4_18smem_ptr_flag_bitsILi8EEENSS_INS5_IJNSA_ILi8EEESH_EEENS5_IJSH_SD_EEEEEEEvNS4_8identityES10_S1A_vS1B_EENS_8epilogue10collective18CollectiveEpilogueINS1D_23Sm100TmaWarpSpecializedILi1ELi1ELi64ELb0ELb0EEEJNS5_IJNSA_ILi128EEESH_SH_EEENS5_IJNSS_IS1I_SD_EENSS_ISH_SD_EEEEEaSJ_aSJ_NS1D_6fusion15FusionCallbacksIS1H_NS1N_17LinearCombinationIaiaiLNS_15FloatRoundStyleE2EEES1J_S1M_JEEENS4_5SM1004TMEM4LOAD26SM100_TMEM_LOAD_32dp32b64xENS4_13SM90_TMA_LOADES1A_NS4_39AutoVectorizingCopyWithAssumedAlignmentILi128EEENS4_14SM90_TMA_STOREES1A_S1Z_S1Z_EEEvvEEEEvNT_6ParamsE,"a",@progbits
	.sectionflags	@""
	.align	4
.nv.constant0._ZN7cutlass13device_kernelINS_4gemm6kernel13GemmUniversalIN4cute5tupleIJiiiiEEENS1_10collective13CollectiveMmaINS1_35MainloopSm100TmaUmmaWarpSpecializedILi20ELi2ELi4ENS5_IJNS4_1CILi4EEENSA_ILi2EEENSA_ILi1EEEEEEEENS5_IJNSA_ILi256EEENSA_ILi64EEESH_EEEaNS5_IJlSD_lEEEaSJ_NS4_8TiledMMAINS4_8MMA_AtomIJNS4_21SM100_MMA_S8_2x1SM_SSIaaiLi256ELi64ELNS4_4UMMA5MajorE0ELSO_0ELNSN_8SaturateE0EEEEEENS4_6LayoutINS5_IJSD_SD_SD_EEENS5_IJNSA_ILi0EEESU_SU_EEEEENS5_IJNS4_10UnderscoreESX_SX_EEEEENS4_28SM100_TMA_2SM_LOAD_MULTICASTENS4_14ComposedLayoutINS4_7SwizzleILi2ELi4ELi3EEENS4_18smem_ptr_flag_bitsILi8EEENSS_INS5_IJNSA_ILi8EEESH_EEENS5_IJSH_SD_EEEEEEEvNS4_8identityES10_S1A_vS1B_EENS_8epilogue10collective18CollectiveEpilogueINS1D_23Sm100TmaWarpSpecializedILi1ELi1ELi64ELb0ELb0EEEJNS5_IJNSA_ILi128EEESH_SH_EEENS5_IJNSS_IS1I_SD_EENSS_ISH_SD_EEEEEaSJ_aSJ_NS1D_6fusion15FusionCallbacksIS1H_NS1N_17LinearCombinationIaiaiLNS_15FloatRoundStyleE2EEES1J_S1M_JEEENS4_5SM1004TMEM4LOAD26SM100_TMEM_LOAD_32dp32b64xENS4_13SM90_TMA_LOADES1A_NS4_39AutoVectorizingCopyWithAssumedAlignmentILi128EEENS4_14SM90_TMA_STOREES1A_S1Z_S1Z_EEEvvEEEEvNT_6ParamsE:
	.zero		2944


//--------------------- SYMBOLS --------------------------

	.type		.nv.reservedSmem.offset0,@object
	.size		.nv.reservedSmem.offset0,0x4
	.type		.nv.reservedSmem.cap,@object
	.size		.nv.reservedSmem.cap,0x4
	.type		__assertfail,@function
